	.target	sm_100a

	.elftype	@"ET_EXEC"


//--------------------- .note.nv.tkinfo           --------------------------
	.section	.note.nv.tkinfo,"",@"SHT_NOTE"
	.sectionflags	@"SHF_NOTE_NV_TKINFO"
	.tkinfo
        /*0018*/ 	.word	0x00000002
        /*0030*/ 	.string	""
        /*0030*/ 	.string	"ptxas"
        /*0030*/ 	.string	"Cuda compilation tools, release 13.0, V13.0.88"
        /*0030*/ 	.string	"Build cuda_13.0.r13.0/compiler.36424714_0"
        /*0030*/ 	.string	"-arch sm_100a -m 64 "



//--------------------- .note.nv.cuinfo           --------------------------
	.section	.note.nv.cuinfo,"",@"SHT_NOTE"
	.sectionflags	@"SHF_NOTE_NV_CUINFO"
        /*0018*/ 	.short	0x0002
        /*001a*/ 	.short	0x0064
        /*001c*/ 	.short	0x0082
	.zero		2


//--------------------- .nv.info                  --------------------------
	.section	.nv.info,"",@"SHT_CUDA_INFO"
	.align	4


	//----- nvinfo : EIATTR_REGCOUNT
	.align		4
        /*0000*/ 	.byte	0x04, 0x2f
        /*0002*/ 	.short	(.L_19 - .L_18)
	.align		4
.L_18:
        /*0004*/ 	.word	index@(_ZN7cutlass13device_kernelINS_4conv6kernel13ConvUniversalINS1_16ConvProblemShapeILNS1_8OperatorE0ELi3EEENS1_10collective14CollectiveConvINS1_47MainloopSm100TmaUmmaWarpSpecializedImplicitGemmILS5_0ELi26ELi3ELi1ELi2EN4cute5tupleIJNSA_1CILi1EEESD_SD_EEEEENSB_IJNSC_ILi64EEESG_NSB_IJNSC_ILi32EEEEEEEEENS_6half_tESK_NSA_8TiledMMAINSA_8MMA_AtomIJNSA_20SM100_MMA_F16BF16_SSISK_SK_fLi64ELi64ELNSA_4UMMA5MajorE0ELSP_0ELNSO_7ScaleInE0ELSQ_0EEEEEENSA_6LayoutISE_NSB_IJNSC_ILi0EEESU_SU_EEEEENSB_IJNSA_10UnderscoreESX_SX_EEEEENS7_6detail27Sm100ImplicitGemmTileTraitsINSA_20SM90_TMA_LOAD_IM2COLENSA_14ComposedLayoutINSA_7SwizzleILi2ELi4ELi3EEENSA_18smem_ptr_flag_bitsILi16EEENST_INSB_IJNSC_ILi8EEESH_EEENSB_IJSH_SD_EEEEEEEvEENS11_INSA_13SM90_TMA_LOADES1C_vEEEENS_8epilogue10collective18CollectiveEpilogueINS1H_23Sm100TmaWarpSpecializedILi3ELi2ELi16ELb1ELb0EEEJSJ_NSB_IJNST_ISG_SD_EENST_ISH_SD_EEEEESK_NSB_IJNSB_IJllllEEESD_SU_EEESK_S1Q_NS1H_6fusion15FusionCallbacksIS1L_NS1R_17LinearCombinationISK_fSK_fLNS_15FloatRoundStyleE2EEESJ_S1O_JEEENSA_5SM1004TMEM4LOAD26SM100_TMEM_LOAD_16dp256b4xES12_S1C_NSA_17SM75_U32x4_LDSM_NENSA_21SM90_TMA_STORE_IM2COLES1C_NSA_17SM90_U32x4_STSM_NENSA_39AutoVectorizingCopyWithAssumedAlignmentILi128EEEEEEvvEEEEvNT_6ParamsE)
        /*0008*/ 	.word	0x0000004d


	//----- nvinfo : EIATTR_FRAME_SIZE
	.align		4
.L_19:
        /*000c*/ 	.byte	0x04, 0x11
        /*000e*/ 	.short	(.L_21 - .L_20)
	.align		4
.L_20:
        /*0010*/ 	.word	index@($__internal_2_$__cuda_sm10x_tcgen05_guardrail_trap_unallocated_columns_being_dealloced)
        /*0014*/ 	.word	0x00000008


	//----- nvinfo : EIATTR_FRAME_SIZE
	.align		4
.L_21:
        /*0018*/ 	.byte	0x04, 0x11
        /*001a*/ 	.short	(.L_23 - .L_22)
	.align		4
.L_22:
        /*001c*/ 	.word	index@($__internal_1_$__cuda_sm10x_tcgen05_guardrail_trap_phase_invalid_during_alloc)
        /*0020*/ 	.word	0x00000008


	//----- nvinfo : EIATTR_FRAME_SIZE
	.align		4
.L_23:
        /*0024*/ 	.byte	0x04, 0x11
        /*0026*/ 	.short	(.L_25 - .L_24)
	.align		4
.L_24:
        /*0028*/ 	.word	index@($__internal_0_$__cuda_sm10x_tcgen05_guardrail_trap_col_being_dealloced_not_returned_by_alloc)
        /*002c*/ 	.word	0x00000008


	//----- nvinfo : EIATTR_FRAME_SIZE
	.align		4
.L_25:
        /*0030*/ 	.byte	0x04, 0x11
        /*0032*/ 	.short	(.L_27 - .L_26)
	.align		4
.L_26:
        /*0034*/ 	.word	index@(_ZN7cutlass13device_kernelINS_4conv6kernel13ConvUniversalINS1_16ConvProblemShapeILNS1_8OperatorE0ELi3EEENS1_10collective14CollectiveConvINS1_47MainloopSm100TmaUmmaWarpSpecializedImplicitGemmILS5_0ELi26ELi3ELi1ELi2EN4cute5tupleIJNSA_1CILi1EEESD_SD_EEEEENSB_IJNSC_ILi64EEESG_NSB_IJNSC_ILi32EEEEEEEEENS_6half_tESK_NSA_8TiledMMAINSA_8MMA_AtomIJNSA_20SM100_MMA_F16BF16_SSISK_SK_fLi64ELi64ELNSA_4UMMA5MajorE0ELSP_0ELNSO_7ScaleInE0ELSQ_0EEEEEENSA_6LayoutISE_NSB_IJNSC_ILi0EEESU_SU_EEEEENSB_IJNSA_10UnderscoreESX_SX_EEEEENS7_6detail27Sm100ImplicitGemmTileTraitsINSA_20SM90_TMA_LOAD_IM2COLENSA_14ComposedLayoutINSA_7SwizzleILi2ELi4ELi3EEENSA_18smem_ptr_flag_bitsILi16EEENST_INSB_IJNSC_ILi8EEESH_EEENSB_IJSH_SD_EEEEEEEvEENS11_INSA_13SM90_TMA_LOADES1C_vEEEENS_8epilogue10collective18CollectiveEpilogueINS1H_23Sm100TmaWarpSpecializedILi3ELi2ELi16ELb1ELb0EEEJSJ_NSB_IJNST_ISG_SD_EENST_ISH_SD_EEEEESK_NSB_IJNSB_IJllllEEESD_SU_EEESK_S1Q_NS1H_6fusion15FusionCallbacksIS1L_NS1R_17LinearCombinationISK_fSK_fLNS_15FloatRoundStyleE2EEESJ_S1O_JEEENSA_5SM1004TMEM4LOAD26SM100_TMEM_LOAD_16dp256b4xES12_S1C_NSA_17SM75_U32x4_LDSM_NENSA_21SM90_TMA_STORE_IM2COLES1C_NSA_17SM90_U32x4_STSM_NENSA_39AutoVectorizingCopyWithAssumedAlignmentILi128EEEEEEvvEEEEvNT_6ParamsE)
        /*0038*/ 	.word	0x00000008


	//----- nvinfo : EIATTR_MIN_STACK_SIZE
	.align		4
.L_27:
        /*003c*/ 	.byte	0x04, 0x12
        /*003e*/ 	.short	(.L_29 - .L_28)
	.align		4
.L_28:
        /*0040*/ 	.word	index@(_ZN7cutlass13device_kernelINS_4conv6kernel13ConvUniversalINS1_16ConvProblemShapeILNS1_8OperatorE0ELi3EEENS1_10collective14CollectiveConvINS1_47MainloopSm100TmaUmmaWarpSpecializedImplicitGemmILS5_0ELi26ELi3ELi1ELi2EN4cute5tupleIJNSA_1CILi1EEESD_SD_EEEEENSB_IJNSC_ILi64EEESG_NSB_IJNSC_ILi32EEEEEEEEENS_6half_tESK_NSA_8TiledMMAINSA_8MMA_AtomIJNSA_20SM100_MMA_F16BF16_SSISK_SK_fLi64ELi64ELNSA_4UMMA5MajorE0ELSP_0ELNSO_7ScaleInE0ELSQ_0EEEEEENSA_6LayoutISE_NSB_IJNSC_ILi0EEESU_SU_EEEEENSB_IJNSA_10UnderscoreESX_SX_EEEEENS7_6detail27Sm100ImplicitGemmTileTraitsINSA_20SM90_TMA_LOAD_IM2COLENSA_14ComposedLayoutINSA_7SwizzleILi2ELi4ELi3EEENSA_18smem_ptr_flag_bitsILi16EEENST_INSB_IJNSC_ILi8EEESH_EEENSB_IJSH_SD_EEEEEEEvEENS11_INSA_13SM90_TMA_LOADES1C_vEEEENS_8epilogue10collective18CollectiveEpilogueINS1H_23Sm100TmaWarpSpecializedILi3ELi2ELi16ELb1ELb0EEEJSJ_NSB_IJNST_ISG_SD_EENST_ISH_SD_EEEEESK_NSB_IJNSB_IJllllEEESD_SU_EEESK_S1Q_NS1H_6fusion15FusionCallbacksIS1L_NS1R_17LinearCombinationISK_fSK_fLNS_15FloatRoundStyleE2EEESJ_S1O_JEEENSA_5SM1004TMEM4LOAD26SM100_TMEM_LOAD_16dp256b4xES12_S1C_NSA_17SM75_U32x4_LDSM_NENSA_21SM90_TMA_STORE_IM2COLES1C_NSA_17SM90_U32x4_STSM_NENSA_39AutoVectorizingCopyWithAssumedAlignmentILi128EEEEEEvvEEEEvNT_6ParamsE)
        /*0044*/ 	.word	0x00000008
.L_29:


//--------------------- .nv.compat                --------------------------
	.section	.nv.compat,"",@"SHT_CUDA_COMPAT_INFO"
	.align	4
        /*0000*/ 	.byte	0x02, 0x09, 0x01, 0x00, 0x02, 0x02, 0x02, 0x00, 0x02, 0x05, 0x05, 0x00, 0x03, 0x07, 0x01, 0x01
        /*0010*/ 	.byte	0x02, 0x03, 0x01, 0x00, 0x02, 0x06, 0x01, 0x00, 0x04, 0x0b, 0x08, 0x00, 0x09, 0x00, 0x00, 0x00
        /*0020*/ 	.byte	0x00, 0x00, 0x00, 0x00


//--------------------- .nv.info._ZN7cutlass13device_kernelINS_4conv6kernel13ConvUniversalINS1_16ConvProblemShapeILNS1_8OperatorE0ELi3EEENS1_10collective14CollectiveConvINS1_47MainloopSm100TmaUmmaWarpSpecializedImplicitGemmILS5_0ELi26ELi3ELi1ELi2EN4cute5tupleIJNSA_1CILi1EEESD_SD_EEEEENSB_IJNSC_ILi64EEESG_NSB_IJNSC_ILi32EEEEEEEEENS_6half_tESK_NSA_8TiledMMAINSA_8MMA_AtomIJNSA_20SM100_MMA_F16BF16_SSISK_SK_fLi64ELi64ELNSA_4UMMA5MajorE0ELSP_0ELNSO_7ScaleInE0ELSQ_0EEEEEENSA_6LayoutISE_NSB_IJNSC_ILi0EEESU_SU_EEEEENSB_IJNSA_10UnderscoreESX_SX_EEEEENS7_6detail27Sm100ImplicitGemmTileTraitsINSA_20SM90_TMA_LOAD_IM2COLENSA_14ComposedLayoutINSA_7SwizzleILi2ELi4ELi3EEENSA_18smem_ptr_flag_bitsILi16EEENST_INSB_IJNSC_ILi8EEESH_EEENSB_IJSH_SD_EEEEEEEvEENS11_INSA_13SM90_TMA_LOADES1C_vEEEENS_8epilogue10collective18CollectiveEpilogueINS1H_23Sm100TmaWarpSpecializedILi3ELi2ELi16ELb1ELb0EEEJSJ_NSB_IJNST_ISG_SD_EENST_ISH_SD_EEEEESK_NSB_IJNSB_IJllllEEESD_SU_EEESK_S1Q_NS1H_6fusion15FusionCallbacksIS1L_NS1R_17LinearCombinationISK_fSK_fLNS_15FloatRoundStyleE2EEESJ_S1O_JEEENSA_5SM1004TMEM4LOAD26SM100_TMEM_LOAD_16dp256b4xES12_S1C_NSA_17SM75_U32x4_LDSM_NENSA_21SM90_TMA_STORE_IM2COLES1C_NSA_17SM90_U32x4_STSM_NENSA_39AutoVectorizingCopyWithAssumedAlignmentILi128EEEEEEvvEEEEvNT_6ParamsE --------------------------
	.section	.nv.info._ZN7cutlass13device_kernelINS_4conv6kernel13ConvUniversalINS1_16ConvProblemShapeILNS1_8OperatorE0ELi3EEENS1_10collective14CollectiveConvINS1_47MainloopSm100TmaUmmaWarpSpecializedImplicitGemmILS5_0ELi26ELi3ELi1ELi2EN4cute5tupleIJNSA_1CILi1EEESD_SD_EEEEENSB_IJNSC_ILi64EEESG_NSB_IJNSC_ILi32EEEEEEEEENS_6half_tESK_NSA_8TiledMMAINSA_8MMA_AtomIJNSA_20SM100_MMA_F16BF16_SSISK_SK_fLi64ELi64ELNSA_4UMMA5MajorE0ELSP_0ELNSO_7ScaleInE0ELSQ_0EEEEEENSA_6LayoutISE_NSB_IJNSC_ILi0EEESU_SU_EEEEENSB_IJNSA_10UnderscoreESX_SX_EEEEENS7_6detail27Sm100ImplicitGemmTileTraitsINSA_20SM90_TMA_LOAD_IM2COLENSA_14ComposedLayoutINSA_7SwizzleILi2ELi4ELi3EEENSA_18smem_ptr_flag_bitsILi16EEENST_INSB_IJNSC_ILi8EEESH_EEENSB_IJSH_SD_EEEEEEEvEENS11_INSA_13SM90_TMA_LOADES1C_vEEEENS_8epilogue10collective18CollectiveEpilogueINS1H_23Sm100TmaWarpSpecializedILi3ELi2ELi16ELb1ELb0EEEJSJ_NSB_IJNST_ISG_SD_EENST_ISH_SD_EEEEESK_NSB_IJNSB_IJllllEEESD_SU_EEESK_S1Q_NS1H_6fusion15FusionCallbacksIS1L_NS1R_17LinearCombinationISK_fSK_fLNS_15FloatRoundStyleE2EEESJ_S1O_JEEENSA_5SM1004TMEM4LOAD26SM100_TMEM_LOAD_16dp256b4xES12_S1C_NSA_17SM75_U32x4_LDSM_NENSA_21SM90_TMA_STORE_IM2COLES1C_NSA_17SM90_U32x4_STSM_NENSA_39AutoVectorizingCopyWithAssumedAlignmentILi128EEEEEEvvEEEEvNT_6ParamsE,"",@"SHT_CUDA_INFO"
	.sectionflags	@""
	.align	4


	//----- nvinfo : EIATTR_CUDA_API_VERSION
	.align		4
        /*0000*/ 	.byte	0x04, 0x37
        /*0002*/ 	.short	(.L_31 - .L_30)
.L_30:
        /*0004*/ 	.word	0x00000082


	//----- nvinfo : EIATTR_KPARAM_INFO
	.align		4
.L_31:
        /*0008*/ 	.byte	0x04, 0x17
        /*000a*/ 	.short	(.L_33 - .L_32)
.L_32:
        /*000c*/ 	.word	0x00000000
        /*0010*/ 	.short	0x0000
        /*0012*/ 	.short	0x0000
        /*0014*/ 	.byte	0x00, 0xf0, 0x01, 0x24


	//----- nvinfo : EIATTR_AT_ENTRY_FRAGMENTS
	.align		4
.L_33:
        /*0018*/ 	.byte	0x04, 0x4f
        /*001a*/ 	.short	(.L_35 - .L_34)


	//   ....[0]....
.L_34:
        /*001c*/ 	.word	0x00000006


	//----- nvinfo : EIATTR_RESERVED_SMEM_USED
	.align		4
.L_35:
        /*0020*/ 	.byte	0x01, 0x41
	.zero		2


	//----- nvinfo : EIATTR_SPARSE_MMA_MASK
	.align		4
        /*0024*/ 	.byte	0x03, 0x50
        /*0026*/ 	.short	0x0000


	//----- nvinfo : EIATTR_TCGEN05_1CTA_USED
	.align		4
        /*0028*/ 	.byte	0x01, 0x51
	.zero		2


	//----- nvinfo : EIATTR_MAXREG_COUNT
	.align		4
        /*002c*/ 	.byte	0x03, 0x1b
        /*002e*/ 	.short	0x00ff


	//----- nvinfo : EIATTR_NUM_BARRIERS
	.align		4
        /*0030*/ 	.byte	0x02, 0x4c
        /*0032*/ 	.byte	0x07
	.zero		1


	//----- nvinfo : EIATTR_EXTERNS
	.align		4
        /*0034*/ 	.byte	0x04, 0x0f
        /*0036*/ 	.short	(.L_37 - .L_36)


	//   ....[0]....
	.align		4
.L_36:
        /*0038*/ 	.word	index@(__assertfail)


	//----- nvinfo : EIATTR_MERCURY_ISA_VERSION
	.align		4
.L_37:
        /*003c*/ 	.byte	0x03, 0x5f
        /*003e*/ 	.short	0x0101


	//----- nvinfo : EIATTR_INT_WARP_WIDE_INSTR_OFFSETS
	.align		4
        /*0040*/ 	.byte	0x04, 0x31
        /*0042*/ 	.short	(.L_39 - .L_38)


	//   ....[0]....
.L_38:
        /*0044*/ 	.word	0x00004b30


	//   ....[1]....
        /*0048*/ 	.word	0x00004b50


	//   ....[2]....
        /*004c*/ 	.word	0x00004b80


	//   ....[3]....
        /*0050*/ 	.word	0x00005880


	//   ....[4]....
        /*0054*/ 	.word	0x000059a0


	//   ....[5]....
        /*0058*/ 	.word	0x00005b50


	//   ....[6]....
        /*005c*/ 	.word	0x00005bb0


	//----- nvinfo : EIATTR_COOP_GROUP_MASK_REGIDS
	.align		4
.L_39:
        /*0060*/ 	.byte	0x04, 0x29
        /*0062*/ 	.short	(.L_41 - .L_40)


	//   ....[0]....
.L_40:
        /*0064*/ 	.word	0xffffffff


	//   ....[1]....
        /*0068*/ 	.word	0xffffffff


	//   ....[2]....
        /*006c*/ 	.word	0xffffffff


	//   ....[3]....
        /*0070*/ 	.word	0xffffffff


	//   ....[4]....
        /*0074*/ 	.word	0xffffffff


	//   ....[5]....
        /*0078*/ 	.word	0xffffffff


	//   ....[6]....
        /*007c*/ 	.word	0xffffffff


	//   ....[7]....
        /*0080*/ 	.word	0xffffffff


	//   ....[8]....
        /*0084*/ 	.word	0xffffffff


	//   ....[9]....
        /*0088*/ 	.word	0xffffffff


	//   ....[10]....
        /*008c*/ 	.word	0xffffffff


	//   ....[11]....
        /*0090*/ 	.word	0xffffffff


	//----- nvinfo : EIATTR_COOP_GROUP_INSTR_OFFSETS
	.align		4
.L_41:
        /*0094*/ 	.byte	0x04, 0x28
        /*0096*/ 	.short	(.L_43 - .L_42)


	//   ....[0]....
.L_42:
        /*0098*/ 	.word	0x00000090


	//   ....[1]....
        /*009c*/ 	.word	0x00000520


	//   ....[2]....
        /*00a0*/ 	.word	0x00000980


	//   ....[3]....
        /*00a4*/ 	.word	0x00000b00


	//   ....[4]....
        /*00a8*/ 	.word	0x00000c00


	//   ....[5]....
        /*00ac*/ 	.word	0x00000d50


	//   ....[6]....
        /*00b0*/ 	.word	0x00002550


	//   ....[7]....
        /*00b4*/ 	.word	0x00003f70


	//   ....[8]....
        /*00b8*/ 	.word	0x00004180


	//   ....[9]....
        /*00bc*/ 	.word	0x000041b0


	//   ....[10]....
        /*00c0*/ 	.word	0x00004a10


	//   ....[11]....
        /*00c4*/ 	.word	0x00004c50


	//----- nvinfo : EIATTR_VRC_CTA_INIT_COUNT
	.align		4
.L_43:
        /*00c8*/ 	.byte	0x02, 0x4a
        /*00ca*/ 	.byte	0x80
	.zero		1


	//----- nvinfo : EIATTR_SYSCALL_OFFSETS
	.align		4
        /*00cc*/ 	.byte	0x04, 0x46
        /*00ce*/ 	.short	(.L_45 - .L_44)


	//   ....[0]....
.L_44:
        /*00d0*/ 	.word	0x00006930


	//   ....[1]....
        /*00d4*/ 	.word	0x00006a20


	//   ....[2]....
        /*00d8*/ 	.word	0x000073a0


	//   ....[3]....
        /*00dc*/ 	.word	0x00007d30


	//----- nvinfo : EIATTR_MBARRIER_INSTR_OFFSETS
	.align		4
.L_45:
        /*00e0*/ 	.byte	0x04, 0x39
        /*00e2*/ 	.short	(.L_47 - .L_46)


	//   ....[0]....
.L_46:
        /*00e4*/ 	.word	0x00000620
        /*00e8*/ 	.word	0x000000ff
        /*00ec*/ 	.word	0x00000000
        /*00f0*/ 	.short	0x0100
        /*00f2*/ 	.byte	0x04
	.zero		1


	//   ....[1]....
        /*00f4*/ 	.word	0x00000630
        /*00f8*/ 	.word	0x000000ff
        /*00fc*/ 	.word	0x000000d0
        /*0100*/ 	.short	0x0100
        /*0102*/ 	.byte	0x04
	.zero		1


	//   ....[2]....
        /*0104*/ 	.word	0x00000640
        /*0108*/ 	.word	0x000000ff
        /*010c*/ 	.word	0x00000008
        /*0110*/ 	.short	0x0100
        /*0112*/ 	.byte	0x04
	.zero		1


	//   ....[3]....
        /*0114*/ 	.word	0x00000650
        /*0118*/ 	.word	0x000000ff
        /*011c*/ 	.word	0x000000d8
        /*0120*/ 	.short	0x0100
        /*0122*/ 	.byte	0x04
	.zero		1


	//   ....[4]....
        /*0124*/ 	.word	0x00000660
        /*0128*/ 	.word	0x000000ff
        /*012c*/ 	.word	0x00000010
        /*0130*/ 	.short	0x0100
        /*0132*/ 	.byte	0x04
	.zero		1


	//   ....[5]....
        /*0134*/ 	.word	0x00000670
        /*0138*/ 	.word	0x000000ff
        /*013c*/ 	.word	0x000000e0
        /*0140*/ 	.short	0x0100
        /*0142*/ 	.byte	0x04
	.zero		1


	//   ....[6]....
        /*0144*/ 	.word	0x00000680
        /*0148*/ 	.word	0x000000ff
        /*014c*/ 	.word	0x00000018
        /*0150*/ 	.short	0x0100
        /*0152*/ 	.byte	0x04
	.zero		1


	//   ....[7]....
        /*0154*/ 	.word	0x00000690
        /*0158*/ 	.word	0x000000ff
        /*015c*/ 	.word	0x000000e8
        /*0160*/ 	.short	0x0100
        /*0162*/ 	.byte	0x04
	.zero		1


	//   ....[8]....
        /*0164*/ 	.word	0x000006a0
        /*0168*/ 	.word	0x000000ff
        /*016c*/ 	.word	0x00000020
        /*0170*/ 	.short	0x0100
        /*0172*/ 	.byte	0x04
	.zero		1


	//   ....[9]....
        /*0174*/ 	.word	0x000006b0
        /*0178*/ 	.word	0x000000ff
        /*017c*/ 	.word	0x000000f0
        /*0180*/ 	.short	0x0100
        /*0182*/ 	.byte	0x04
	.zero		1


	//   ....[10]....
        /*0184*/ 	.word	0x000006c0
        /*0188*/ 	.word	0x000000ff
        /*018c*/ 	.word	0x00000028
        /*0190*/ 	.short	0x0100
        /*0192*/ 	.byte	0x04
	.zero		1


	//   ....[11]....
        /*0194*/ 	.word	0x000006d0
        /*0198*/ 	.word	0x000000ff
        /*019c*/ 	.word	0x000000f8
        /*01a0*/ 	.short	0x0100
        /*01a2*/ 	.byte	0x04
	.zero		1


	//   ....[12]....
        /*01a4*/ 	.word	0x000006e0
        /*01a8*/ 	.word	0x000000ff
        /*01ac*/ 	.word	0x00000030
        /*01b0*/ 	.short	0x0100
        /*01b2*/ 	.byte	0x04
	.zero		1


	//   ....[13]....
        /*01b4*/ 	.word	0x000006f0
        /*01b8*/ 	.word	0x000000ff
        /*01bc*/ 	.word	0x00000100
        /*01c0*/ 	.short	0x0100
        /*01c2*/ 	.byte	0x04
	.zero		1


	//   ....[14]....
        /*01c4*/ 	.word	0x00000700
        /*01c8*/ 	.word	0x000000ff
        /*01cc*/ 	.word	0x00000038
        /*01d0*/ 	.short	0x0100
        /*01d2*/ 	.byte	0x04
	.zero		1


	//   ....[15]....
        /*01d4*/ 	.word	0x00000710
        /*01d8*/ 	.word	0x000000ff
        /*01dc*/ 	.word	0x00000108
        /*01e0*/ 	.short	0x0100
        /*01e2*/ 	.byte	0x04
	.zero		1


	//   ....[16]....
        /*01e4*/ 	.word	0x00000720
        /*01e8*/ 	.word	0x000000ff
        /*01ec*/ 	.word	0x00000040
        /*01f0*/ 	.short	0x0100
        /*01f2*/ 	.byte	0x04
	.zero		1


	//   ....[17]....
        /*01f4*/ 	.word	0x00000730
        /*01f8*/ 	.word	0x000000ff
        /*01fc*/ 	.word	0x00000110
        /*0200*/ 	.short	0x0100
        /*0202*/ 	.byte	0x04
	.zero		1


	//   ....[18]....
        /*0204*/ 	.word	0x00000740
        /*0208*/ 	.word	0x000000ff
        /*020c*/ 	.word	0x00000048
        /*0210*/ 	.short	0x0100
        /*0212*/ 	.byte	0x04
	.zero		1


	//   ....[19]....
        /*0214*/ 	.word	0x00000750
        /*0218*/ 	.word	0x000000ff
        /*021c*/ 	.word	0x00000118
        /*0220*/ 	.short	0x0100
        /*0222*/ 	.byte	0x04
	.zero		1


	//   ....[20]....
        /*0224*/ 	.word	0x00000760
        /*0228*/ 	.word	0x000000ff
        /*022c*/ 	.word	0x00000050
        /*0230*/ 	.short	0x0100
        /*0232*/ 	.byte	0x04
	.zero		1


	//   ....[21]....
        /*0234*/ 	.word	0x00000770
        /*0238*/ 	.word	0x000000ff
        /*023c*/ 	.word	0x00000120
        /*0240*/ 	.short	0x0100
        /*0242*/ 	.byte	0x04
	.zero		1


	//   ....[22]....
        /*0244*/ 	.word	0x00000780
        /*0248*/ 	.word	0x000000ff
        /*024c*/ 	.word	0x00000058
        /*0250*/ 	.short	0x0100
        /*0252*/ 	.byte	0x04
	.zero		1


	//   ....[23]....
        /*0254*/ 	.word	0x00000790
        /*0258*/ 	.word	0x000000ff
        /*025c*/ 	.word	0x00000128
        /*0260*/ 	.short	0x0100
        /*0262*/ 	.byte	0x04
	.zero		1


	//   ....[24]....
        /*0264*/ 	.word	0x000007a0
        /*0268*/ 	.word	0x000000ff
        /*026c*/ 	.word	0x00000060
        /*0270*/ 	.short	0x0100
        /*0272*/ 	.byte	0x04
	.zero		1


	//   ....[25]....
        /*0274*/ 	.word	0x000007b0
        /*0278*/ 	.word	0x000000ff
        /*027c*/ 	.word	0x00000130
        /*0280*/ 	.short	0x0100
        /*0282*/ 	.byte	0x04
	.zero		1


	//   ....[26]....
        /*0284*/ 	.word	0x000007c0
        /*0288*/ 	.word	0x000000ff
        /*028c*/ 	.word	0x00000068
        /*0290*/ 	.short	0x0100
        /*0292*/ 	.byte	0x04
	.zero		1


	//   ....[27]....
        /*0294*/ 	.word	0x000007d0
        /*0298*/ 	.word	0x000000ff
        /*029c*/ 	.word	0x00000138
        /*02a0*/ 	.short	0x0100
        /*02a2*/ 	.byte	0x04
	.zero		1


	//   ....[28]....
        /*02a4*/ 	.word	0x000007e0
        /*02a8*/ 	.word	0x000000ff
        /*02ac*/ 	.word	0x00000070
        /*02b0*/ 	.short	0x0100
        /*02b2*/ 	.byte	0x04
	.zero		1


	//   ....[29]....
        /*02b4*/ 	.word	0x000007f0
        /*02b8*/ 	.word	0x000000ff
        /*02bc*/ 	.word	0x00000140
        /*02c0*/ 	.short	0x0100
        /*02c2*/ 	.byte	0x04
	.zero		1


	//   ....[30]....
        /*02c4*/ 	.word	0x00000800
        /*02c8*/ 	.word	0x000000ff
        /*02cc*/ 	.word	0x00000078
        /*02d0*/ 	.short	0x0100
        /*02d2*/ 	.byte	0x04
	.zero		1


	//   ....[31]....
        /*02d4*/ 	.word	0x00000810
        /*02d8*/ 	.word	0x000000ff
        /*02dc*/ 	.word	0x00000148
        /*02e0*/ 	.short	0x0100
        /*02e2*/ 	.byte	0x04
	.zero		1


	//   ....[32]....
        /*02e4*/ 	.word	0x00000820
        /*02e8*/ 	.word	0x000000ff
        /*02ec*/ 	.word	0x00000080
        /*02f0*/ 	.short	0x0100
        /*02f2*/ 	.byte	0x04
	.zero		1


	//   ....[33]....
        /*02f4*/ 	.word	0x00000830
        /*02f8*/ 	.word	0x000000ff
        /*02fc*/ 	.word	0x00000150
        /*0300*/ 	.short	0x0100
        /*0302*/ 	.byte	0x04
	.zero		1


	//   ....[34]....
        /*0304*/ 	.word	0x00000840
        /*0308*/ 	.word	0x000000ff
        /*030c*/ 	.word	0x00000088
        /*0310*/ 	.short	0x0100
        /*0312*/ 	.byte	0x04
	.zero		1


	//   ....[35]....
        /*0314*/ 	.word	0x00000850
        /*0318*/ 	.word	0x000000ff
        /*031c*/ 	.word	0x00000158
        /*0320*/ 	.short	0x0100
        /*0322*/ 	.byte	0x04
	.zero		1


	//   ....[36]....
        /*0324*/ 	.word	0x00000860
        /*0328*/ 	.word	0x000000ff
        /*032c*/ 	.word	0x00000090
        /*0330*/ 	.short	0x0100
        /*0332*/ 	.byte	0x04
	.zero		1


	//   ....[37]....
        /*0334*/ 	.word	0x00000870
        /*0338*/ 	.word	0x000000ff
        /*033c*/ 	.word	0x00000160
        /*0340*/ 	.short	0x0100
        /*0342*/ 	.byte	0x04
	.zero		1


	//   ....[38]....
        /*0344*/ 	.word	0x00000880
        /*0348*/ 	.word	0x000000ff
        /*034c*/ 	.word	0x00000098
        /*0350*/ 	.short	0x0100
        /*0352*/ 	.byte	0x04
	.zero		1


	//   ....[39]....
        /*0354*/ 	.word	0x00000890
        /*0358*/ 	.word	0x000000ff
        /*035c*/ 	.word	0x00000168
        /*0360*/ 	.short	0x0100
        /*0362*/ 	.byte	0x04
	.zero		1


	//   ....[40]....
        /*0364*/ 	.word	0x000008a0
        /*0368*/ 	.word	0x000000ff
        /*036c*/ 	.word	0x000000a0
        /*0370*/ 	.short	0x0100
        /*0372*/ 	.byte	0x04
	.zero		1


	//   ....[41]....
        /*0374*/ 	.word	0x000008b0
        /*0378*/ 	.word	0x000000ff
        /*037c*/ 	.word	0x00000170
        /*0380*/ 	.short	0x0100
        /*0382*/ 	.byte	0x04
	.zero		1


	//   ....[42]....
        /*0384*/ 	.word	0x000008c0
        /*0388*/ 	.word	0x000000ff
        /*038c*/ 	.word	0x000000a8
        /*0390*/ 	.short	0x0100
        /*0392*/ 	.byte	0x04
	.zero		1


	//   ....[43]....
        /*0394*/ 	.word	0x000008d0
        /*0398*/ 	.word	0x000000ff
        /*039c*/ 	.word	0x00000178
        /*03a0*/ 	.short	0x0100
        /*03a2*/ 	.byte	0x04
	.zero		1


	//   ....[44]....
        /*03a4*/ 	.word	0x000008e0
        /*03a8*/ 	.word	0x000000ff
        /*03ac*/ 	.word	0x000000b0
        /*03b0*/ 	.short	0x0100
        /*03b2*/ 	.byte	0x04
	.zero		1


	//   ....[45]....
        /*03b4*/ 	.word	0x000008f0
        /*03b8*/ 	.word	0x000000ff
        /*03bc*/ 	.word	0x00000180
        /*03c0*/ 	.short	0x0100
        /*03c2*/ 	.byte	0x04
	.zero		1


	//   ....[46]....
        /*03c4*/ 	.word	0x00000900
        /*03c8*/ 	.word	0x000000ff
        /*03cc*/ 	.word	0x000000b8
        /*03d0*/ 	.short	0x0100
        /*03d2*/ 	.byte	0x04
	.zero		1


	//   ....[47]....
        /*03d4*/ 	.word	0x00000910
        /*03d8*/ 	.word	0x000000ff
        /*03dc*/ 	.word	0x00000188
        /*03e0*/ 	.short	0x0100
        /*03e2*/ 	.byte	0x04
	.zero		1


	//   ....[48]....
        /*03e4*/ 	.word	0x00000920
        /*03e8*/ 	.word	0x000000ff
        /*03ec*/ 	.word	0x000000c0
        /*03f0*/ 	.short	0x0100
        /*03f2*/ 	.byte	0x04
	.zero		1


	//   ....[49]....
        /*03f4*/ 	.word	0x00000930
        /*03f8*/ 	.word	0x000000ff
        /*03fc*/ 	.word	0x00000190
        /*0400*/ 	.short	0x0100
        /*0402*/ 	.byte	0x04
	.zero		1


	//   ....[50]....
        /*0404*/ 	.word	0x00000940
        /*0408*/ 	.word	0x000000ff
        /*040c*/ 	.word	0x000000c8
        /*0410*/ 	.short	0x0100
        /*0412*/ 	.byte	0x04
	.zero		1


	//   ....[51]....
        /*0414*/ 	.word	0x00000950
        /*0418*/ 	.word	0x000000ff
        /*041c*/ 	.word	0x00000198
        /*0420*/ 	.short	0x0100
        /*0422*/ 	.byte	0x04
	.zero		1


	//   ....[52]....
        /*0424*/ 	.word	0x00000a90
        /*0428*/ 	.word	0x000000ff
        /*042c*/ 	.word	0x000001a0
        /*0430*/ 	.short	0x0100
        /*0432*/ 	.byte	0x04
	.zero		1


	//   ....[53]....
        /*0434*/ 	.word	0x00000aa0
        /*0438*/ 	.word	0x000000ff
        /*043c*/ 	.word	0x000001b8
        /*0440*/ 	.short	0x0100
        /*0442*/ 	.byte	0x04
	.zero		1


	//   ....[54]....
        /*0444*/ 	.word	0x00000ab0
        /*0448*/ 	.word	0x000000ff
        /*044c*/ 	.word	0x000001a8
        /*0450*/ 	.short	0x0100
        /*0452*/ 	.byte	0x04
	.zero		1


	//   ....[55]....
        /*0454*/ 	.word	0x00000ac0
        /*0458*/ 	.word	0x000000ff
        /*045c*/ 	.word	0x000001c0
        /*0460*/ 	.short	0x0100
        /*0462*/ 	.byte	0x04
	.zero		1


	//   ....[56]....
        /*0464*/ 	.word	0x00000ad0
        /*0468*/ 	.word	0x000000ff
        /*046c*/ 	.word	0x000001b0
        /*0470*/ 	.short	0x0100
        /*0472*/ 	.byte	0x04
	.zero		1


	//   ....[57]....
        /*0474*/ 	.word	0x00000ae0
        /*0478*/ 	.word	0x000000ff
        /*047c*/ 	.word	0x000001c8
        /*0480*/ 	.short	0x0100
        /*0482*/ 	.byte	0x04
	.zero		1


	//   ....[58]....
        /*0484*/ 	.word	0x00000bd0
        /*0488*/ 	.word	0x000000ff
        /*048c*/ 	.word	0x000001d0
        /*0490*/ 	.short	0x0100
        /*0492*/ 	.byte	0x06
	.zero		1


	//   ....[59]....
        /*0494*/ 	.word	0x00000be0
        /*0498*/ 	.word	0x000000ff
        /*049c*/ 	.word	0x000001d8
        /*04a0*/ 	.short	0x0100
        /*04a2*/ 	.byte	0x06
	.zero		1


	//   ....[60]....
        /*04a4*/ 	.word	0x00000d20
        /*04a8*/ 	.word	0x000000ff
        /*04ac*/ 	.word	0x000001e0
        /*04b0*/ 	.short	0x0100
        /*04b2*/ 	.byte	0x06
	.zero		1


	//   ....[61]....
        /*04b4*/ 	.word	0x00000d30
        /*04b8*/ 	.word	0x000000ff
        /*04bc*/ 	.word	0x000001e8
        /*04c0*/ 	.short	0x0100
        /*04c2*/ 	.byte	0x06
	.zero		1


	//   ....[62]....
        /*04c4*/ 	.word	0x00000e80
        /*04c8*/ 	.word	0x000000ff
        /*04cc*/ 	.word	0x000001f0
        /*04d0*/ 	.short	0x0100
        /*04d2*/ 	.byte	0x04
	.zero		1


	//   ....[63]....
        /*04d4*/ 	.word	0x00000e90
        /*04d8*/ 	.word	0x000000ff
        /*04dc*/ 	.word	0x00000200
        /*04e0*/ 	.short	0x0100
        /*04e2*/ 	.byte	0x04
	.zero		1


	//   ....[64]....
        /*04e4*/ 	.word	0x00000ea0
        /*04e8*/ 	.word	0x000000ff
        /*04ec*/ 	.word	0x000001f8
        /*04f0*/ 	.short	0x0100
        /*04f2*/ 	.byte	0x04
	.zero		1


	//   ....[65]....
        /*04f4*/ 	.word	0x00000eb0
        /*04f8*/ 	.word	0x000000ff
        /*04fc*/ 	.word	0x00000208
        /*0500*/ 	.short	0x0100
        /*0502*/ 	.byte	0x04
	.zero		1


	//   ....[66]....
        /*0504*/ 	.word	0x00001830
        /*0508*/ 	.word	0x000000ff
        /*050c*/ 	.word	0x000000d0
        /*0510*/ 	.short	0x010a
        /*0512*/ 	.byte	0x04
	.zero		1


	//   ....[67]....
        /*0514*/ 	.word	0x00001b40
        /*0518*/ 	.word	0x000000ff
        /*051c*/ 	.word	0x000000d0
        /*0520*/ 	.short	0x010a
        /*0522*/ 	.byte	0x09
	.zero		1


	//   ....[68]....
        /*0524*/ 	.word	0x00001cb0
        /*0528*/ 	.word	0x000000ff
        /*052c*/ 	.word	0x000000d0
        /*0530*/ 	.short	0x010a
        /*0532*/ 	.byte	0x08
	.zero		1


	//   ....[69]....
        /*0534*/ 	.word	0x00001ec0
        /*0538*/ 	.word	0x000000ff
        /*053c*/ 	.word	0x000001d8
        /*0540*/ 	.short	0x0101
        /*0542*/ 	.byte	0x24
	.zero		1


	//   ....[70]....
        /*0544*/ 	.word	0x00001ef0
        /*0548*/ 	.word	0x000000ff
        /*054c*/ 	.word	0x000000d0
        /*0550*/ 	.short	0x010a
        /*0552*/ 	.byte	0x04
	.zero		1


	//   ....[71]....
        /*0554*/ 	.word	0x000021d0
        /*0558*/ 	.word	0x000000ff
        /*055c*/ 	.word	0x000000d0
        /*0560*/ 	.short	0x010a
        /*0562*/ 	.byte	0x09
	.zero		1


	//   ....[72]....
        /*0564*/ 	.word	0x00002340
        /*0568*/ 	.word	0x000000ff
        /*056c*/ 	.word	0x000000d0
        /*0570*/ 	.short	0x010a
        /*0572*/ 	.byte	0x08
	.zero		1


	//   ....[73]....
        /*0574*/ 	.word	0x00002560
        /*0578*/ 	.word	0x000000ff
        /*057c*/ 	.word	0x000001e0
        /*0580*/ 	.short	0x010a
        /*0582*/ 	.byte	0x24
	.zero		1


	//   ....[74]....
        /*0584*/ 	.word	0x00002620
        /*0588*/ 	.word	0x000000ff
        /*058c*/ 	.word	0x00000000
        /*0590*/ 	.short	0x0101
        /*0592*/ 	.byte	0x04
	.zero		1


	//   ....[75]....
        /*0594*/ 	.word	0x00002c20
        /*0598*/ 	.word	0x000000ff
        /*059c*/ 	.word	0x00000000
        /*05a0*/ 	.short	0x010a
        /*05a2*/ 	.byte	0x04
	.zero		1


	//   ....[76]....
        /*05a4*/ 	.word	0x00002cc0
        /*05a8*/ 	.word	0x000000ff
        /*05ac*/ 	.word	0x00000000
        /*05b0*/ 	.short	0x010a
        /*05b2*/ 	.byte	0x05
	.zero		1


	//   ....[77]....
        /*05b4*/ 	.word	0x00002d60
        /*05b8*/ 	.word	0x000000ff
        /*05bc*/ 	.word	0x00000000
        /*05c0*/ 	.short	0x010a
        /*05c2*/ 	.byte	0x05
	.zero		1


	//   ....[78]....
        /*05c4*/ 	.word	0x00002e00
        /*05c8*/ 	.word	0x000000ff
        /*05cc*/ 	.word	0x00000000
        /*05d0*/ 	.short	0x010a
        /*05d2*/ 	.byte	0x05
	.zero		1


	//   ....[79]....
        /*05d4*/ 	.word	0x00002ea0
        /*05d8*/ 	.word	0x000000ff
        /*05dc*/ 	.word	0x00000000
        /*05e0*/ 	.short	0x010a
        /*05e2*/ 	.byte	0x05
	.zero		1


	//   ....[80]....
        /*05e4*/ 	.word	0x00002f40
        /*05e8*/ 	.word	0x000000ff
        /*05ec*/ 	.word	0x00000000
        /*05f0*/ 	.short	0x010a
        /*05f2*/ 	.byte	0x05
	.zero		1


	//   ....[81]....
        /*05f4*/ 	.word	0x00002fe0
        /*05f8*/ 	.word	0x000000ff
        /*05fc*/ 	.word	0x00000000
        /*0600*/ 	.short	0x010a
        /*0602*/ 	.byte	0x05
	.zero		1


	//   ....[82]....
        /*0604*/ 	.word	0x00003080
        /*0608*/ 	.word	0x000000ff
        /*060c*/ 	.word	0x00000000
        /*0610*/ 	.short	0x010a
        /*0612*/ 	.byte	0x05
	.zero		1


	//   ....[83]....
        /*0614*/ 	.word	0x00003120
        /*0618*/ 	.word	0x000000ff
        /*061c*/ 	.word	0x00000000
        /*0620*/ 	.short	0x010a
        /*0622*/ 	.byte	0x05
	.zero		1


	//   ....[84]....
        /*0624*/ 	.word	0x000031c0
        /*0628*/ 	.word	0x000000ff
        /*062c*/ 	.word	0x00000000
        /*0630*/ 	.short	0x010a
        /*0632*/ 	.byte	0x05
	.zero		1


	//   ....[85]....
        /*0634*/ 	.word	0x00003260
        /*0638*/ 	.word	0x000000ff
        /*063c*/ 	.word	0x00000000
        /*0640*/ 	.short	0x010a
        /*0642*/ 	.byte	0x05
	.zero		1


	//   ....[86]....
        /*0644*/ 	.word	0x00003300
        /*0648*/ 	.word	0x000000ff
        /*064c*/ 	.word	0x00000000
        /*0650*/ 	.short	0x010a
        /*0652*/ 	.byte	0x05
	.zero		1


	//   ....[87]....
        /*0654*/ 	.word	0x000033a0
        /*0658*/ 	.word	0x000000ff
        /*065c*/ 	.word	0x00000000
        /*0660*/ 	.short	0x010a
        /*0662*/ 	.byte	0x05
	.zero		1


	//   ....[88]....
        /*0664*/ 	.word	0x00003440
        /*0668*/ 	.word	0x000000ff
        /*066c*/ 	.word	0x00000000
        /*0670*/ 	.short	0x010a
        /*0672*/ 	.byte	0x05
	.zero		1


	//   ....[89]....
        /*0674*/ 	.word	0x000034e0
        /*0678*/ 	.word	0x000000ff
        /*067c*/ 	.word	0x00000000
        /*0680*/ 	.short	0x010a
        /*0682*/ 	.byte	0x05
	.zero		1


	//   ....[90]....
        /*0684*/ 	.word	0x00003580
        /*0688*/ 	.word	0x000000ff
        /*068c*/ 	.word	0x00000000
        /*0690*/ 	.short	0x010a
        /*0692*/ 	.byte	0x05
	.zero		1


	//   ....[91]....
        /*0694*/ 	.word	0x00003620
        /*0698*/ 	.word	0x000000ff
        /*069c*/ 	.word	0x00000000
        /*06a0*/ 	.short	0x010a
        /*06a2*/ 	.byte	0x05
	.zero		1


	//   ....[92]....
        /*06a4*/ 	.word	0x000036c0
        /*06a8*/ 	.word	0x000000ff
        /*06ac*/ 	.word	0x00000000
        /*06b0*/ 	.short	0x010a
        /*06b2*/ 	.byte	0x05
	.zero		1


	//   ....[93]....
        /*06b4*/ 	.word	0x00003760
        /*06b8*/ 	.word	0x000000ff
        /*06bc*/ 	.word	0x00000000
        /*06c0*/ 	.short	0x010a
        /*06c2*/ 	.byte	0x05
	.zero		1


	//   ....[94]....
        /*06c4*/ 	.word	0x00003800
        /*06c8*/ 	.word	0x000000ff
        /*06cc*/ 	.word	0x00000000
        /*06d0*/ 	.short	0x010a
        /*06d2*/ 	.byte	0x05
	.zero		1


	//   ....[95]....
        /*06d4*/ 	.word	0x000038a0
        /*06d8*/ 	.word	0x000000ff
        /*06dc*/ 	.word	0x00000000
        /*06e0*/ 	.short	0x010a
        /*06e2*/ 	.byte	0x05
	.zero		1


	//   ....[96]....
        /*06e4*/ 	.word	0x00003940
        /*06e8*/ 	.word	0x000000ff
        /*06ec*/ 	.word	0x00000000
        /*06f0*/ 	.short	0x010a
        /*06f2*/ 	.byte	0x05
	.zero		1


	//   ....[97]....
        /*06f4*/ 	.word	0x000039e0
        /*06f8*/ 	.word	0x000000ff
        /*06fc*/ 	.word	0x00000000
        /*0700*/ 	.short	0x010a
        /*0702*/ 	.byte	0x05
	.zero		1


	//   ....[98]....
        /*0704*/ 	.word	0x00003a80
        /*0708*/ 	.word	0x000000ff
        /*070c*/ 	.word	0x00000000
        /*0710*/ 	.short	0x010a
        /*0712*/ 	.byte	0x05
	.zero		1


	//   ....[99]....
        /*0714*/ 	.word	0x00003b20
        /*0718*/ 	.word	0x000000ff
        /*071c*/ 	.word	0x00000000
        /*0720*/ 	.short	0x010a
        /*0722*/ 	.byte	0x05
	.zero		1


	//   ....[100]....
        /*0724*/ 	.word	0x00003bd0
        /*0728*/ 	.word	0x00000000
        /*072c*/ 	.word	0x00000000
        /*0730*/ 	.short	0x010a
        /*0732*/ 	.byte	0xff
	.zero		1


	//   ....[101]....
        /*0734*/ 	.word	0x00003d20
        /*0738*/ 	.word	0x000000ff
        /*073c*/ 	.word	0x000001e8
        /*0740*/ 	.short	0x010a
        /*0742*/ 	.byte	0x04
	.zero		1


	//   ....[102]....
        /*0744*/ 	.word	0x00003dc0
        /*0748*/ 	.word	0x000000ff
        /*074c*/ 	.word	0x000001e0
        /*0750*/ 	.short	0x010a
        /*0752*/ 	.byte	0x04
	.zero		1


	//   ....[103]....
        /*0754*/ 	.word	0x00003e60
        /*0758*/ 	.word	0x000000ff
        /*075c*/ 	.word	0x00000000
        /*0760*/ 	.short	0x0101
        /*0762*/ 	.byte	0x05
	.zero		1


	//   ....[104]....
        /*0764*/ 	.word	0x00003ea0
        /*0768*/ 	.word	0x000000ff
        /*076c*/ 	.word	0x000001e8
        /*0770*/ 	.short	0x0106
        /*0772*/ 	.byte	0x04
	.zero		1


	//   ....[105]....
        /*0774*/ 	.word	0x00003ee0
        /*0778*/ 	.word	0x00000000
        /*077c*/ 	.word	0x000001e8
        /*0780*/ 	.short	0x010a
        /*0782*/ 	.byte	0xff
	.zero		1


	//   ....[106]....
        /*0784*/ 	.word	0x00004410
        /*0788*/ 	.word	0x000000ff
        /*078c*/ 	.word	0x000001e0
        /*0790*/ 	.short	0x010a
        /*0792*/ 	.byte	0x12
	.zero		1


	//   ....[107]....
        /*0794*/ 	.word	0x000044c0
        /*0798*/ 	.word	0x000000ff
        /*079c*/ 	.word	0x00000000
        /*07a0*/ 	.short	0x0101
        /*07a2*/ 	.byte	0x17
	.zero		1


	//   ....[108]....
        /*07a4*/ 	.word	0x000044d0
        /*07a8*/ 	.word	0x000000ff
        /*07ac*/ 	.word	0x00000200
        /*07b0*/ 	.short	0x010a
        /*07b2*/ 	.byte	0x16
	.zero		1


	//   ....[109]....
        /*07b4*/ 	.word	0x00004590
        /*07b8*/ 	.word	0x000000ff
        /*07bc*/ 	.word	0x00000000
        /*07c0*/ 	.short	0x010a
        /*07c2*/ 	.byte	0x04
	.zero		1


	//   ....[110]....
        /*07c4*/ 	.word	0x000045d0
        /*07c8*/ 	.word	0x000000ff
        /*07cc*/ 	.word	0x00000000
        /*07d0*/ 	.short	0x010a
        /*07d2*/ 	.byte	0x10
	.zero		1


	//   ....[111]....
        /*07d4*/ 	.word	0x00004710
        /*07d8*/ 	.word	0x000000ff
        /*07dc*/ 	.word	0x00000000
        /*07e0*/ 	.short	0x010a
        /*07e2*/ 	.byte	0x04
	.zero		1


	//   ....[112]....
        /*07e4*/ 	.word	0x00004960
        /*07e8*/ 	.word	0x000000ff
        /*07ec*/ 	.word	0x00000000
        /*07f0*/ 	.short	0x010a
        /*07f2*/ 	.byte	0x04
	.zero		1


	//   ....[113]....
        /*07f4*/ 	.word	0x000049f0
        /*07f8*/ 	.word	0x000000ff
        /*07fc*/ 	.word	0x00000000
        /*0800*/ 	.short	0x010a
        /*0802*/ 	.byte	0x04
	.zero		1


	//   ....[114]....
        /*0804*/ 	.word	0x00004f40
        /*0808*/ 	.word	0x000000ff
        /*080c*/ 	.word	0x000001e0
        /*0810*/ 	.short	0x010a
        /*0812*/ 	.byte	0x18
	.zero		1


	//   ....[115]....
        /*0814*/ 	.word	0x00004fe0
        /*0818*/ 	.word	0x000000ff
        /*081c*/ 	.word	0x00000000
        /*0820*/ 	.short	0x0101
        /*0822*/ 	.byte	0x24
	.zero		1


	//   ....[116]....
        /*0824*/ 	.word	0x00005510
        /*0828*/ 	.word	0x000000ff
        /*082c*/ 	.word	0x000001d8
        /*0830*/ 	.short	0x010a
        /*0832*/ 	.byte	0x18
	.zero		1


	//   ....[117]....
        /*0834*/ 	.word	0x000056e0
        /*0838*/ 	.word	0x000000ff
        /*083c*/ 	.word	0x000001b8
        /*0840*/ 	.short	0x010a
        /*0842*/ 	.byte	0x07
	.zero		1


	//   ....[118]....
        /*0844*/ 	.word	0x00005a30
        /*0848*/ 	.word	0x000000ff
        /*084c*/ 	.word	0x000001a0
        /*0850*/ 	.short	0x010b
        /*0852*/ 	.byte	0x07
	.zero		1


	//   ....[119]....
        /*0854*/ 	.word	0x00005a40
        /*0858*/ 	.word	0x000000ff
        /*085c*/ 	.word	0x00000000
        /*0860*/ 	.short	0x0101
        /*0862*/ 	.byte	0x06
	.zero		1


	//   ....[120]....
        /*0864*/ 	.word	0x00005a50
        /*0868*/ 	.word	0x000000ff
        /*086c*/ 	.word	0x000001b8
        /*0870*/ 	.short	0x010a
        /*0872*/ 	.byte	0x04
	.zero		1


	//   ....[121]....
        /*0874*/ 	.word	0x00005c70
        /*0878*/ 	.word	0x000000ff
        /*087c*/ 	.word	0x000001a0
        /*0880*/ 	.short	0x010b
        /*0882*/ 	.byte	0x04
	.zero		1


	//   ....[122]....
        /*0884*/ 	.word	0x00005c80
        /*0888*/ 	.word	0x000000ff
        /*088c*/ 	.word	0x00000000
        /*0890*/ 	.short	0x0101
        /*0892*/ 	.byte	0x05
	.zero		1


	//   ....[123]....
        /*0894*/ 	.word	0x00005cd0
        /*0898*/ 	.word	0x000000ff
        /*089c*/ 	.word	0x00000000
        /*08a0*/ 	.short	0x010a
        /*08a2*/ 	.byte	0x04
	.zero		1


	//   ....[124]....
        /*08a4*/ 	.word	0x00005da0
        /*08a8*/ 	.word	0x00000002
        /*08ac*/ 	.word	0x00000000
        /*08b0*/ 	.short	0x010a
        /*08b2*/ 	.byte	0xff
	.zero		1


	//   ....[125]....
        /*08b4*/ 	.word	0x00005e10
        /*08b8*/ 	.word	0x00000004
        /*08bc*/ 	.word	0x00000000
        /*08c0*/ 	.short	0x010a
        /*08c2*/ 	.byte	0xff
	.zero		1


	//   ....[126]....
        /*08c4*/ 	.word	0x000061f0
        /*08c8*/ 	.word	0x000000ff
        /*08cc*/ 	.word	0x000001e0
        /*08d0*/ 	.short	0x010a
        /*08d2*/ 	.byte	0x31
	.zero		1


	//   ....[127]....
        /*08d4*/ 	.word	0x000062c0
        /*08d8*/ 	.word	0x000000ff
        /*08dc*/ 	.word	0x00000000
        /*08e0*/ 	.short	0x0101
        /*08e2*/ 	.byte	0x04
	.zero		1


	//   ....[128]....
        /*08e4*/ 	.word	0x00006ea0
        /*08e8*/ 	.word	0x00000000
        /*08ec*/ 	.word	0x000001a0
        /*08f0*/ 	.short	0x010a
        /*08f2*/ 	.byte	0xff
	.zero		1


	//   ....[129]....
        /*08f4*/ 	.word	0x00006f30
        /*08f8*/ 	.word	0x0000001b
        /*08fc*/ 	.word	0x000001f0
        /*0900*/ 	.short	0x010a
        /*0902*/ 	.byte	0xff
	.zero		1


	//   ....[130]....
        /*0904*/ 	.word	0x000070e0
        /*0908*/ 	.word	0x00000000
        /*090c*/ 	.word	0x000001a0
        /*0910*/ 	.short	0x010a
        /*0912*/ 	.byte	0xff
	.zero		1


	//   ....[131]....
        /*0914*/ 	.word	0x00007280
        /*0918*/ 	.word	0x0000001b
        /*091c*/ 	.word	0x000001f0
        /*0920*/ 	.short	0x010a
        /*0922*/ 	.byte	0xff
	.zero		1


	//   ....[132]....
        /*0924*/ 	.word	0x00007a90
        /*0928*/ 	.word	0x00000000
        /*092c*/ 	.word	0x00000000
        /*0930*/ 	.short	0x0101
        /*0932*/ 	.byte	0xff
	.zero		1


	//   ....[133]....
        /*0934*/ 	.word	0x00007aa0
        /*0938*/ 	.word	0x00000003
        /*093c*/ 	.word	0x000001a0
        /*0940*/ 	.short	0x010a
        /*0942*/ 	.byte	0xff
	.zero		1


	//   ....[134]....
        /*0944*/ 	.word	0x00007b60
        /*0948*/ 	.word	0x00000003
        /*094c*/ 	.word	0x000001a0
        /*0950*/ 	.short	0x010a
        /*0952*/ 	.byte	0xff
	.zero		1


	//   ....[135]....
        /*0954*/ 	.word	0x00007f90
        /*0958*/ 	.word	0x000000ff
        /*095c*/ 	.word	0x00000000
        /*0960*/ 	.short	0x0101
        /*0962*/ 	.byte	0x04
	.zero		1


	//   ....[136]....
        /*0964*/ 	.word	0x000084c0
        /*0968*/ 	.word	0x00000000
        /*096c*/ 	.word	0x00000000
        /*0970*/ 	.short	0x0101
        /*0972*/ 	.byte	0xff
	.zero		1


	//   ....[137]....
        /*0974*/ 	.word	0x00008730
        /*0978*/ 	.word	0x000000ff
        /*097c*/ 	.word	0x00000000
        /*0980*/ 	.short	0x0101
        /*0982*/ 	.byte	0x04
	.zero		1


	//   ....[138]....
        /*0984*/ 	.word	0x00008760
        /*0988*/ 	.word	0x00000000
        /*098c*/ 	.word	0x000000d0
        /*0990*/ 	.short	0x010a
        /*0992*/ 	.byte	0xff
	.zero		1


	//   ....[139]....
        /*0994*/ 	.word	0x000087c0
        /*0998*/ 	.word	0x00000000
        /*099c*/ 	.word	0x000000d0
        /*09a0*/ 	.short	0x010a
        /*09a2*/ 	.byte	0xff
	.zero		1


	//   ....[140]....
        /*09a4*/ 	.word	0x00008820
        /*09a8*/ 	.word	0x00000000
        /*09ac*/ 	.word	0x000001e0
        /*09b0*/ 	.short	0x010a
        /*09b2*/ 	.byte	0xff
	.zero		1


	//   ....[141]....
        /*09b4*/ 	.word	0x00008880
        /*09b8*/ 	.word	0x00000000
        /*09bc*/ 	.word	0x00000000
        /*09c0*/ 	.short	0x010a
        /*09c2*/ 	.byte	0xff
	.zero		1


	//   ....[142]....
        /*09c4*/ 	.word	0x000088e0
        /*09c8*/ 	.word	0x00000000
        /*09cc*/ 	.word	0x00000000
        /*09d0*/ 	.short	0x010a
        /*09d2*/ 	.byte	0xff
	.zero		1


	//   ....[143]....
        /*09d4*/ 	.word	0x00008940
        /*09d8*/ 	.word	0x00000000
        /*09dc*/ 	.word	0x00000000
        /*09e0*/ 	.short	0x010a
        /*09e2*/ 	.byte	0xff
	.zero		1


	//   ....[144]....
        /*09e4*/ 	.word	0x000089a0
        /*09e8*/ 	.word	0x00000000
        /*09ec*/ 	.word	0x00000000
        /*09f0*/ 	.short	0x010a
        /*09f2*/ 	.byte	0xff
	.zero		1


	//   ....[145]....
        /*09f4*/ 	.word	0x00008a00
        /*09f8*/ 	.word	0x00000000
        /*09fc*/ 	.word	0x00000000
        /*0a00*/ 	.short	0x010a
        /*0a02*/ 	.byte	0xff
	.zero		1


	//   ....[146]....
        /*0a04*/ 	.word	0x00008a60
        /*0a08*/ 	.word	0x00000000
        /*0a0c*/ 	.word	0x00000000
        /*0a10*/ 	.short	0x010a
        /*0a12*/ 	.byte	0xff
	.zero		1


	//   ....[147]....
        /*0a14*/ 	.word	0x00008ac0
        /*0a18*/ 	.word	0x00000000
        /*0a1c*/ 	.word	0x00000000
        /*0a20*/ 	.short	0x010a
        /*0a22*/ 	.byte	0xff
	.zero		1


	//   ....[148]....
        /*0a24*/ 	.word	0x00008b20
        /*0a28*/ 	.word	0x00000000
        /*0a2c*/ 	.word	0x00000000
        /*0a30*/ 	.short	0x010a
        /*0a32*/ 	.byte	0xff
	.zero		1


	//   ....[149]....
        /*0a34*/ 	.word	0x00008b80
        /*0a38*/ 	.word	0x00000000
        /*0a3c*/ 	.word	0x00000000
        /*0a40*/ 	.short	0x010a
        /*0a42*/ 	.byte	0xff
	.zero		1


	//   ....[150]....
        /*0a44*/ 	.word	0x00008be0
        /*0a48*/ 	.word	0x00000000
        /*0a4c*/ 	.word	0x00000000
        /*0a50*/ 	.short	0x010a
        /*0a52*/ 	.byte	0xff
	.zero		1


	//   ....[151]....
        /*0a54*/ 	.word	0x00008c40
        /*0a58*/ 	.word	0x00000000
        /*0a5c*/ 	.word	0x00000000
        /*0a60*/ 	.short	0x010a
        /*0a62*/ 	.byte	0xff
	.zero		1


	//   ....[152]....
        /*0a64*/ 	.word	0x00008ca0
        /*0a68*/ 	.word	0x00000000
        /*0a6c*/ 	.word	0x00000000
        /*0a70*/ 	.short	0x010a
        /*0a72*/ 	.byte	0xff
	.zero		1


	//   ....[153]....
        /*0a74*/ 	.word	0x00008d00
        /*0a78*/ 	.word	0x00000000
        /*0a7c*/ 	.word	0x00000000
        /*0a80*/ 	.short	0x010a
        /*0a82*/ 	.byte	0xff
	.zero		1


	//   ....[154]....
        /*0a84*/ 	.word	0x00008d60
        /*0a88*/ 	.word	0x00000000
        /*0a8c*/ 	.word	0x00000000
        /*0a90*/ 	.short	0x010a
        /*0a92*/ 	.byte	0xff
	.zero		1


	//   ....[155]....
        /*0a94*/ 	.word	0x00008dc0
        /*0a98*/ 	.word	0x00000000
        /*0a9c*/ 	.word	0x00000000
        /*0aa0*/ 	.short	0x010a
        /*0aa2*/ 	.byte	0xff
	.zero		1


	//   ....[156]....
        /*0aa4*/ 	.word	0x00008e20
        /*0aa8*/ 	.word	0x00000000
        /*0aac*/ 	.word	0x00000000
        /*0ab0*/ 	.short	0x010a
        /*0ab2*/ 	.byte	0xff
	.zero		1


	//   ....[157]....
        /*0ab4*/ 	.word	0x00008e80
        /*0ab8*/ 	.word	0x00000000
        /*0abc*/ 	.word	0x00000000
        /*0ac0*/ 	.short	0x010a
        /*0ac2*/ 	.byte	0xff
	.zero		1


	//   ....[158]....
        /*0ac4*/ 	.word	0x00008ee0
        /*0ac8*/ 	.word	0x00000000
        /*0acc*/ 	.word	0x00000000
        /*0ad0*/ 	.short	0x010a
        /*0ad2*/ 	.byte	0xff
	.zero		1


	//   ....[159]....
        /*0ad4*/ 	.word	0x00008f40
        /*0ad8*/ 	.word	0x00000000
        /*0adc*/ 	.word	0x00000000
        /*0ae0*/ 	.short	0x010a
        /*0ae2*/ 	.byte	0xff
	.zero		1


	//   ....[160]....
        /*0ae4*/ 	.word	0x00008fa0
        /*0ae8*/ 	.word	0x00000000
        /*0aec*/ 	.word	0x00000000
        /*0af0*/ 	.short	0x010a
        /*0af2*/ 	.byte	0xff
	.zero		1


	//   ....[161]....
        /*0af4*/ 	.word	0x00009000
        /*0af8*/ 	.word	0x00000000
        /*0afc*/ 	.word	0x00000000
        /*0b00*/ 	.short	0x010a
        /*0b02*/ 	.byte	0xff
	.zero		1


	//   ....[162]....
        /*0b04*/ 	.word	0x00009060
        /*0b08*/ 	.word	0x00000000
        /*0b0c*/ 	.word	0x00000000
        /*0b10*/ 	.short	0x010a
        /*0b12*/ 	.byte	0xff
	.zero		1


	//   ....[163]....
        /*0b14*/ 	.word	0x000090c0
        /*0b18*/ 	.word	0x00000000
        /*0b1c*/ 	.word	0x00000000
        /*0b20*/ 	.short	0x010a
        /*0b22*/ 	.byte	0xff
	.zero		1


	//   ....[164]....
        /*0b24*/ 	.word	0x00009120
        /*0b28*/ 	.word	0x00000000
        /*0b2c*/ 	.word	0x00000000
        /*0b30*/ 	.short	0x010a
        /*0b32*/ 	.byte	0xff
	.zero		1


	//   ....[165]....
        /*0b34*/ 	.word	0x00009180
        /*0b38*/ 	.word	0x00000000
        /*0b3c*/ 	.word	0x00000000
        /*0b40*/ 	.short	0x010a
        /*0b42*/ 	.byte	0xff
	.zero		1


	//   ....[166]....
        /*0b44*/ 	.word	0x000091e0
        /*0b48*/ 	.word	0x00000004
        /*0b4c*/ 	.word	0x000001e8
        /*0b50*/ 	.short	0x010a
        /*0b52*/ 	.byte	0xff
	.zero		1


	//   ....[167]....
        /*0b54*/ 	.word	0x00009240
        /*0b58*/ 	.word	0x00000004
        /*0b5c*/ 	.word	0x000001e0
        /*0b60*/ 	.short	0x010a
        /*0b62*/ 	.byte	0xff
	.zero		1


	//   ....[168]....
        /*0b64*/ 	.word	0x000092a0
        /*0b68*/ 	.word	0x00000000
        /*0b6c*/ 	.word	0x000001e0
        /*0b70*/ 	.short	0x010a
        /*0b72*/ 	.byte	0xff
	.zero		1


	//   ....[169]....
        /*0b74*/ 	.word	0x00009300
        /*0b78*/ 	.word	0x00000004
        /*0b7c*/ 	.word	0x00000200
        /*0b80*/ 	.short	0x010a
        /*0b82*/ 	.byte	0xff
	.zero		1


	//   ....[170]....
        /*0b84*/ 	.word	0x00009360
        /*0b88*/ 	.word	0x00000000
        /*0b8c*/ 	.word	0x00000000
        /*0b90*/ 	.short	0x010a
        /*0b92*/ 	.byte	0xff
	.zero		1


	//   ....[171]....
        /*0b94*/ 	.word	0x000093c0
        /*0b98*/ 	.word	0x00000000
        /*0b9c*/ 	.word	0x00000000
        /*0ba0*/ 	.short	0x010a
        /*0ba2*/ 	.byte	0xff
	.zero		1


	//   ....[172]....
        /*0ba4*/ 	.word	0x00009420
        /*0ba8*/ 	.word	0x00000000
        /*0bac*/ 	.word	0x00000000
        /*0bb0*/ 	.short	0x010a
        /*0bb2*/ 	.byte	0xff
	.zero		1


	//   ....[173]....
        /*0bb4*/ 	.word	0x00009480
        /*0bb8*/ 	.word	0x00000000
        /*0bbc*/ 	.word	0x000001e0
        /*0bc0*/ 	.short	0x010a
        /*0bc2*/ 	.byte	0xff
	.zero		1


	//   ....[174]....
        /*0bc4*/ 	.word	0x000094e0
        /*0bc8*/ 	.word	0x00000000
        /*0bcc*/ 	.word	0x000001d8
        /*0bd0*/ 	.short	0x010a
        /*0bd2*/ 	.byte	0xff
	.zero		1


	//   ....[175]....
        /*0bd4*/ 	.word	0x00009540
        /*0bd8*/ 	.word	0x00000008
        /*0bdc*/ 	.word	0x000001b8
        /*0be0*/ 	.short	0x010a
        /*0be2*/ 	.byte	0xff
	.zero		1


	//   ....[176]....
        /*0be4*/ 	.word	0x000095a0
        /*0be8*/ 	.word	0x00000000
        /*0bec*/ 	.word	0x000001b8
        /*0bf0*/ 	.short	0x010a
        /*0bf2*/ 	.byte	0xff
	.zero		1


	//   ....[177]....
        /*0bf4*/ 	.word	0x00009600
        /*0bf8*/ 	.word	0x00000000
        /*0bfc*/ 	.word	0x00000000
        /*0c00*/ 	.short	0x010a
        /*0c02*/ 	.byte	0xff
	.zero		1


	//   ....[178]....
        /*0c04*/ 	.word	0x00009650
        /*0c08*/ 	.word	0x00000002
        /*0c0c*/ 	.word	0x00000000
        /*0c10*/ 	.short	0x010a
        /*0c12*/ 	.byte	0xff
	.zero		1


	//   ....[179]....
        /*0c14*/ 	.word	0x000096b0
        /*0c18*/ 	.word	0x00000000
        /*0c1c*/ 	.word	0x000001e0
        /*0c20*/ 	.short	0x010a
        /*0c22*/ 	.byte	0xff
	.zero		1


	//   ....[180]....
        /*0c24*/ 	.word	0x00009700
        /*0c28*/ 	.word	0x00000000
        /*0c2c*/ 	.word	0x000001a0
        /*0c30*/ 	.short	0x010a
        /*0c32*/ 	.byte	0xff
	.zero		1


	//   ....[181]....
        /*0c34*/ 	.word	0x00009750
        /*0c38*/ 	.word	0x0000001b
        /*0c3c*/ 	.word	0x000001f0
        /*0c40*/ 	.short	0x010a
        /*0c42*/ 	.byte	0xff
	.zero		1


	//   ....[182]....
        /*0c44*/ 	.word	0x000097a0
        /*0c48*/ 	.word	0x00000003
        /*0c4c*/ 	.word	0x000001a0
        /*0c50*/ 	.short	0x010a
        /*0c52*/ 	.byte	0xff
	.zero		1


	//----- nvinfo : EIATTR_NUM_MBARRIERS
	.align		4
.L_47:
        /*0c54*/ 	.byte	0x03, 0x38
        /*0c56*/ 	.short	0x0042


	//----- nvinfo : EIATTR_EXIT_INSTR_OFFSETS
	.align		4
        /*0c58*/ 	.byte	0x04, 0x1c
        /*0c5a*/ 	.short	(.L_49 - .L_48)


	//   ....[0]....
.L_48:
        /*0c5c*/ 	.word	0x00003c00


	//   ....[1]....
        /*0c60*/ 	.word	0x00003eb0


	//   ....[2]....
        /*0c64*/ 	.word	0x00003f10


	//   ....[3]....
        /*0c68*/ 	.word	0x00004c60


	//   ....[4]....
        /*0c6c*/ 	.word	0x00005e40


	//   ....[5]....
        /*0c70*/ 	.word	0x00005e80


	//   ....[6]....
        /*0c74*/ 	.word	0x00008610


	//   ....[7]....
        /*0c78*/ 	.word	0x00008690


	//   ....[8]....
        /*0c7c*/ 	.word	0x000086c0


	//   ....[9]....
        /*0c80*/ 	.word	0x00008740


	//----- nvinfo : EIATTR_MAX_THREADS
	.align		4
.L_49:
        /*0c84*/ 	.byte	0x04, 0x05
        /*0c86*/ 	.short	(.L_51 - .L_50)
.L_50:
        /*0c88*/ 	.word	0x00000100
        /*0c8c*/ 	.word	0x00000001
        /*0c90*/ 	.word	0x00000001


	//----- nvinfo : EIATTR_CRS_STACK_SIZE
	.align		4
.L_51:
        /*0c94*/ 	.byte	0x04, 0x1e
        /*0c96*/ 	.short	(.L_53 - .L_52)
.L_52:
        /*0c98*/ 	.word	0x00000000


	//----- nvinfo : EIATTR_CBANK_PARAM_SIZE
	.align		4
.L_53:
        /*0c9c*/ 	.byte	0x03, 0x19
        /*0c9e*/ 	.short	0x0900


	//----- nvinfo : EIATTR_PARAM_CBANK
	.align		4
        /*0ca0*/ 	.byte	0x04, 0x0a
        /*0ca2*/ 	.short	(.L_55 - .L_54)
	.align		4
.L_54:
        /*0ca4*/ 	.word	index@(.nv.constant0._ZN7cutlass13device_kernelINS_4conv6kernel13ConvUniversalINS1_16ConvProblemShapeILNS1_8OperatorE0ELi3EEENS1_10collective14CollectiveConvINS1_47MainloopSm100TmaUmmaWarpSpecializedImplicitGemmILS5_0ELi26ELi3ELi1ELi2EN4cute5tupleIJNSA_1CILi1EEESD_SD_EEEEENSB_IJNSC_ILi64EEESG_NSB_IJNSC_ILi32EEEEEEEEENS_6half_tESK_NSA_8TiledMMAINSA_8MMA_AtomIJNSA_20SM100_MMA_F16BF16_SSISK_SK_fLi64ELi64ELNSA_4UMMA5MajorE0ELSP_0ELNSO_7ScaleInE0ELSQ_0EEEEEENSA_6LayoutISE_NSB_IJNSC_ILi0EEESU_SU_EEEEENSB_IJNSA_10UnderscoreESX_SX_EEEEENS7_6detail27Sm100ImplicitGemmTileTraitsINSA_20SM90_TMA_LOAD_IM2COLENSA_14ComposedLayoutINSA_7SwizzleILi2ELi4ELi3EEENSA_18smem_ptr_flag_bitsILi16EEENST_INSB_IJNSC_ILi8EEESH_EEENSB_IJSH_SD_EEEEEEEvEENS11_INSA_13SM90_TMA_LOADES1C_vEEEENS_8epilogue10collective18CollectiveEpilogueINS1H_23Sm100TmaWarpSpecializedILi3ELi2ELi16ELb1ELb0EEEJSJ_NSB_IJNST_ISG_SD_EENST_ISH_SD_EEEEESK_NSB_IJNSB_IJllllEEESD_SU_EEESK_S1Q_NS1H_6fusion15FusionCallbacksIS1L_NS1R_17LinearCombinationISK_fSK_fLNS_15FloatRoundStyleE2EEESJ_S1O_JEEENSA_5SM1004TMEM4LOAD26SM100_TMEM_LOAD_16dp256b4xES12_S1C_NSA_17SM75_U32x4_LDSM_NENSA_21SM90_TMA_STORE_IM2COLES1C_NSA_17SM90_U32x4_STSM_NENSA_39AutoVectorizingCopyWithAssumedAlignmentILi128EEEEEEvvEEEEvNT_6ParamsE)
        /*0ca8*/ 	.short	0x0380
        /*0caa*/ 	.short	0x0900


	//----- nvinfo : EIATTR_SW_WAR
	.align		4
.L_55:
        /*0cac*/ 	.byte	0x04, 0x36
        /*0cae*/ 	.short	(.L_57 - .L_56)
.L_56:
        /*0cb0*/ 	.word	0x00000008
.L_57:


//--------------------- .nv.callgraph             --------------------------
	.section	.nv.callgraph,"",@"SHT_CUDA_CALLGRAPH"
	.align	4
	.sectionentsize	8
	.align		4
        /*0000*/ 	.word	0x00000000
	.align		4
        /*0004*/ 	.word	0xffffffff
	.align		4
        /*0008*/ 	.word	index@(_ZN7cutlass13device_kernelINS_4conv6kernel13ConvUniversalINS1_16ConvProblemShapeILNS1_8OperatorE0ELi3EEENS1_10collective14CollectiveConvINS1_47MainloopSm100TmaUmmaWarpSpecializedImplicitGemmILS5_0ELi26ELi3ELi1ELi2EN4cute5tupleIJNSA_1CILi1EEESD_SD_EEEEENSB_IJNSC_ILi64EEESG_NSB_IJNSC_ILi32EEEEEEEEENS_6half_tESK_NSA_8TiledMMAINSA_8MMA_AtomIJNSA_20SM100_MMA_F16BF16_SSISK_SK_fLi64ELi64ELNSA_4UMMA5MajorE0ELSP_0ELNSO_7ScaleInE0ELSQ_0EEEEEENSA_6LayoutISE_NSB_IJNSC_ILi0EEESU_SU_EEEEENSB_IJNSA_10UnderscoreESX_SX_EEEEENS7_6detail27Sm100ImplicitGemmTileTraitsINSA_20SM90_TMA_LOAD_IM2COLENSA_14ComposedLayoutINSA_7SwizzleILi2ELi4ELi3EEENSA_18smem_ptr_flag_bitsILi16EEENST_INSB_IJNSC_ILi8EEESH_EEENSB_IJSH_SD_EEEEEEEvEENS11_INSA_13SM90_TMA_LOADES1C_vEEEENS_8epilogue10collective18CollectiveEpilogueINS1H_23Sm100TmaWarpSpecializedILi3ELi2ELi16ELb1ELb0EEEJSJ_NSB_IJNST_ISG_SD_EENST_ISH_SD_EEEEESK_NSB_IJNSB_IJllllEEESD_SU_EEESK_S1Q_NS1H_6fusion15FusionCallbacksIS1L_NS1R_17LinearCombinationISK_fSK_fLNS_15FloatRoundStyleE2EEESJ_S1O_JEEENSA_5SM1004TMEM4LOAD26SM100_TMEM_LOAD_16dp256b4xES12_S1C_NSA_17SM75_U32x4_LDSM_NENSA_21SM90_TMA_STORE_IM2COLES1C_NSA_17SM90_U32x4_STSM_NENSA_39AutoVectorizingCopyWithAssumedAlignmentILi128EEEEEEvvEEEEvNT_6ParamsE)
	.align		4
        /*000c*/ 	.word	index@(__assertfail)
	.align		4
        /*0010*/ 	.word	0x00000000
	.align		4
        /*0014*/ 	.word	0xfffffffe
	.align		4
        /*0018*/ 	.word	0x00000000
	.align		4
        /*001c*/ 	.word	0xfffffffd
	.align		4
        /*0020*/ 	.word	0x00000000
	.align		4
        /*0024*/ 	.word	0xfffffffc


//--------------------- .nv.constant4             --------------------------
	.section	.nv.constant4,"a",@progbits
	.align	8
	.align		8
.nv.constant4:
        /*0000*/ 	.dword	__assertfail
	.align		8
        /*0008*/ 	.dword	__unnamed_1
	.align		8
        /*0010*/ 	.dword	__unnamed_2
	.align		8
        /*0018*/ 	.dword	_ZN39_INTERNAL_03c10844_4_k_cu_5632792e_31464cuda3std3__45__cpo5beginE
	.align		8
        /*0020*/ 	.dword	_ZN39_INTERNAL_03c10844_4_k_cu_5632792e_31464cuda3std3__45__cpo3endE
	.align		8
        /*0028*/ 	.dword	_ZN39_INTERNAL_03c10844_4_k_cu_5632792e_31464cuda3std3__45__cpo6cbeginE
	.align		8
        /*0030*/ 	.dword	_ZN39_INTERNAL_03c10844_4_k_cu_5632792e_31464cuda3std3__45__cpo4cendE
	.align		8
        /*0038*/ 	.dword	_ZN39_INTERNAL_03c10844_4_k_cu_5632792e_31464cuda3std3__441_GLOBAL__N__03c10844_4_k_cu_5632792e_31466ignoreE
	.align		8
        /*0040*/ 	.dword	_ZN39_INTERNAL_03c10844_4_k_cu_5632792e_31464cuda3std3__419piecewise_constructE
	.align		8
        /*0048*/ 	.dword	_ZN39_INTERNAL_03c10844_4_k_cu_5632792e_31464cuda3std3__48in_placeE
	.align		8
        /*0050*/ 	.dword	_ZN39_INTERNAL_03c10844_4_k_cu_5632792e_31464cuda3std6ranges3__45__cpo4swapE
	.align		8
        /*0058*/ 	.dword	_ZN39_INTERNAL_03c10844_4_k_cu_5632792e_31464cuda3std6ranges3__45__cpo9iter_moveE
	.align		8
        /*0060*/ 	.dword	_ZN39_INTERNAL_03c10844_4_k_cu_5632792e_31464cute7productE
	.align		8
        /*0068*/ 	.dword	_ZN39_INTERNAL_03c10844_4_k_cu_5632792e_31464cute1_E
	.align		8
        /*0070*/ 	.dword	$str$27
	.align		8
        /*0078*/ 	.dword	$str$28
	.align		8
        /*0080*/ 	.dword	$str$29
	.align		8
        /*0088*/ 	.dword	$str$30


//--------------------- .text._ZN7cutlass13device_kernelINS_4conv6kernel13ConvUniversalINS1_16ConvProblemShapeILNS1_8OperatorE0ELi3EEENS1_10collective14CollectiveConvINS1_47MainloopSm100TmaUmmaWarpSpecializedImplicitGemmILS5_0ELi26ELi3ELi1ELi2EN4cute5tupleIJNSA_1CILi1EEESD_SD_EEEEENSB_IJNSC_ILi64EEESG_NSB_IJNSC_ILi32EEEEEEEEENS_6half_tESK_NSA_8TiledMMAINSA_8MMA_AtomIJNSA_20SM100_MMA_F16BF16_SSISK_SK_fLi64ELi64ELNSA_4UMMA5MajorE0ELSP_0ELNSO_7ScaleInE0ELSQ_0EEEEEENSA_6LayoutISE_NSB_IJNSC_ILi0EEESU_SU_EEEEENSB_IJNSA_10UnderscoreESX_SX_EEEEENS7_6detail27Sm100ImplicitGemmTileTraitsINSA_20SM90_TMA_LOAD_IM2COLENSA_14ComposedLayoutINSA_7SwizzleILi2ELi4ELi3EEENSA_18smem_ptr_flag_bitsILi16EEENST_INSB_IJNSC_ILi8EEESH_EEENSB_IJSH_SD_EEEEEEEvEENS11_INSA_13SM90_TMA_LOADES1C_vEEEENS_8epilogue10collective18CollectiveEpilogueINS1H_23Sm100TmaWarpSpecializedILi3ELi2ELi16ELb1ELb0EEEJSJ_NSB_IJNST_ISG_SD_EENST_ISH_SD_EEEEESK_NSB_IJNSB_IJllllEEESD_SU_EEESK_S1Q_NS1H_6fusion15FusionCallbacksIS1L_NS1R_17LinearCombinationISK_fSK_fLNS_15FloatRoundStyleE2EEESJ_S1O_JEEENSA_5SM1004TMEM4LOAD26SM100_TMEM_LOAD_16dp256b4xES12_S1C_NSA_17SM75_U32x4_LDSM_NENSA_21SM90_TMA_STORE_IM2COLES1C_NSA_17SM90_U32x4_STSM_NENSA_39AutoVectorizingCopyWithAssumedAlignmentILi128EEEEEEvvEEEEvNT_6ParamsE --------------------------
	.section	.text._ZN7cutlass13device_kernelINS_4conv6kernel13ConvUniversalINS1_16ConvProblemShapeILNS1_8OperatorE0ELi3EEENS1_10collective14CollectiveConvINS1_47MainloopSm100TmaUmmaWarpSpecializedImplicitGemmILS5_0ELi26ELi3ELi1ELi2EN4cute5tupleIJNSA_1CILi1EEESD_SD_EEEEENSB_IJNSC_ILi64EEESG_NSB_IJNSC_ILi32EEEEEEEEENS_6half_tESK_NSA_8TiledMMAINSA_8MMA_AtomIJNSA_20SM100_MMA_F16BF16_SSISK_SK_fLi64ELi64ELNSA_4UMMA5MajorE0ELSP_0ELNSO_7ScaleInE0ELSQ_0EEEEEENSA_6LayoutISE_NSB_IJNSC_ILi0EEESU_SU_EEEEENSB_IJNSA_10UnderscoreESX_SX_EEEEENS7_6detail27Sm100ImplicitGemmTileTraitsINSA_20SM90_TMA_LOAD_IM2COLENSA_14ComposedLayoutINSA_7SwizzleILi2ELi4ELi3EEENSA_18smem_ptr_flag_bitsILi16EEENST_INSB_IJNSC_ILi8EEESH_EEENSB_IJSH_SD_EEEEEEEvEENS11_INSA_13SM90_TMA_LOADES1C_vEEEENS_8epilogue10collective18CollectiveEpilogueINS1H_23Sm100TmaWarpSpecializedILi3ELi2ELi16ELb1ELb0EEEJSJ_NSB_IJNST_ISG_SD_EENST_ISH_SD_EEEEESK_NSB_IJNSB_IJllllEEESD_SU_EEESK_S1Q_NS1H_6fusion15FusionCallbacksIS1L_NS1R_17LinearCombinationISK_fSK_fLNS_15FloatRoundStyleE2EEESJ_S1O_JEEENSA_5SM1004TMEM4LOAD26SM100_TMEM_LOAD_16dp256b4xES12_S1C_NSA_17SM75_U32x4_LDSM_NENSA_21SM90_TMA_STORE_IM2COLES1C_NSA_17SM90_U32x4_STSM_NENSA_39AutoVectorizingCopyWithAssumedAlignmentILi128EEEEEEvvEEEEvNT_6ParamsE,"ax",@progbits
	.align	128
.text._ZN7cutlass13device_kernelINS_4conv6kernel13ConvUniversalINS1_16ConvProblemShapeILNS1_8OperatorE0ELi3EEENS1_10collective14CollectiveConvINS1_47MainloopSm100TmaUmmaWarpSpecializedImplicitGemmILS5_0ELi26ELi3ELi1ELi2EN4cute5tupleIJNSA_1CILi1EEESD_SD_EEEEENSB_IJNSC_ILi64EEESG_NSB_IJNSC_ILi32EEEEEEEEENS_6half_tESK_NSA_8TiledMMAINSA_8MMA_AtomIJNSA_20SM100_MMA_F16BF16_SSISK_SK_fLi64ELi64ELNSA_4UMMA5MajorE0ELSP_0ELNSO_7ScaleInE0ELSQ_0EEEEEENSA_6LayoutISE_NSB_IJNSC_ILi0EEESU_SU_EEEEENSB_IJNSA_10UnderscoreESX_SX_EEEEENS7_6detail27Sm100ImplicitGemmTileTraitsINSA_20SM90_TMA_LOAD_IM2COLENSA_14ComposedLayoutINSA_7SwizzleILi2ELi4ELi3EEENSA_18smem_ptr_flag_bitsILi16EEENST_INSB_IJNSC_ILi8EEESH_EEENSB_IJSH_SD_EEEEEEEvEENS11_INSA_13SM90_TMA_LOADES1C_vEEEENS_8epilogue10collective18CollectiveEpilogueINS1H_23Sm100TmaWarpSpecializedILi3ELi2ELi16ELb1ELb0EEEJSJ_NSB_IJNST_ISG_SD_EENST_ISH_SD_EEEEESK_NSB_IJNSB_IJllllEEESD_SU_EEESK_S1Q_NS1H_6fusion15FusionCallbacksIS1L_NS1R_17LinearCombinationISK_fSK_fLNS_15FloatRoundStyleE2EEESJ_S1O_JEEENSA_5SM1004TMEM4LOAD26SM100_TMEM_LOAD_16dp256b4xES12_S1C_NSA_17SM75_U32x4_LDSM_NENSA_21SM90_TMA_STORE_IM2COLES1C_NSA_17SM90_U32x4_STSM_NENSA_39AutoVectorizingCopyWithAssumedAlignmentILi128EEEEEEvvEEEEvNT_6ParamsE:
        .type           _ZN7cutlass13device_kernelINS_4conv6kernel13ConvUniversalINS1_16ConvProblemShapeILNS1_8OperatorE0ELi3EEENS1_10collective14CollectiveConvINS1_47MainloopSm100TmaUmmaWarpSpecializedImplicitGemmILS5_0ELi26ELi3ELi1ELi2EN4cute5tupleIJNSA_1CILi1EEESD_SD_EEEEENSB_IJNSC_ILi64EEESG_NSB_IJNSC_ILi32EEEEEEEEENS_6half_tESK_NSA_8TiledMMAINSA_8MMA_AtomIJNSA_20SM100_MMA_F16BF16_SSISK_SK_fLi64ELi64ELNSA_4UMMA5MajorE0ELSP_0ELNSO_7ScaleInE0ELSQ_0EEEEEENSA_6LayoutISE_NSB_IJNSC_ILi0EEESU_SU_EEEEENSB_IJNSA_10UnderscoreESX_SX_EEEEENS7_6detail27Sm100ImplicitGemmTileTraitsINSA_20SM90_TMA_LOAD_IM2COLENSA_14ComposedLayoutINSA_7SwizzleILi2ELi4ELi3EEENSA_18smem_ptr_flag_bitsILi16EEENST_INSB_IJNSC_ILi8EEESH_EEENSB_IJSH_SD_EEEEEEEvEENS11_INSA_13SM90_TMA_LOADES1C_vEEEENS_8epilogue10collective18CollectiveEpilogueINS1H_23Sm100TmaWarpSpecializedILi3ELi2ELi16ELb1ELb0EEEJSJ_NSB_IJNST_ISG_SD_EENST_ISH_SD_EEEEESK_NSB_IJNSB_IJllllEEESD_SU_EEESK_S1Q_NS1H_6fusion15FusionCallbacksIS1L_NS1R_17LinearCombinationISK_fSK_fLNS_15FloatRoundStyleE2EEESJ_S1O_JEEENSA_5SM1004TMEM4LOAD26SM100_TMEM_LOAD_16dp256b4xES12_S1C_NSA_17SM75_U32x4_LDSM_NENSA_21SM90_TMA_STORE_IM2COLES1C_NSA_17SM90_U32x4_STSM_NENSA_39AutoVectorizingCopyWithAssumedAlignmentILi128EEEEEEvvEEEEvNT_6ParamsE,@function
        .size           _ZN7cutlass13device_kernelINS_4conv6kernel13ConvUniversalINS1_16ConvProblemShapeILNS1_8OperatorE0ELi3EEENS1_10collective14CollectiveConvINS1_47MainloopSm100TmaUmmaWarpSpecializedImplicitGemmILS5_0ELi26ELi3ELi1ELi2EN4cute5tupleIJNSA_1CILi1EEESD_SD_EEEEENSB_IJNSC_ILi64EEESG_NSB_IJNSC_ILi32EEEEEEEEENS_6half_tESK_NSA_8TiledMMAINSA_8MMA_AtomIJNSA_20SM100_MMA_F16BF16_SSISK_SK_fLi64ELi64ELNSA_4UMMA5MajorE0ELSP_0ELNSO_7ScaleInE0ELSQ_0EEEEEENSA_6LayoutISE_NSB_IJNSC_ILi0EEESU_SU_EEEEENSB_IJNSA_10UnderscoreESX_SX_EEEEENS7_6detail27Sm100ImplicitGemmTileTraitsINSA_20SM90_TMA_LOAD_IM2COLENSA_14ComposedLayoutINSA_7SwizzleILi2ELi4ELi3EEENSA_18smem_ptr_flag_bitsILi16EEENST_INSB_IJNSC_ILi8EEESH_EEENSB_IJSH_SD_EEEEEEEvEENS11_INSA_13SM90_TMA_LOADES1C_vEEEENS_8epilogue10collective18CollectiveEpilogueINS1H_23Sm100TmaWarpSpecializedILi3ELi2ELi16ELb1ELb0EEEJSJ_NSB_IJNST_ISG_SD_EENST_ISH_SD_EEEEESK_NSB_IJNSB_IJllllEEESD_SU_EEESK_S1Q_NS1H_6fusion15FusionCallbacksIS1L_NS1R_17LinearCombinationISK_fSK_fLNS_15FloatRoundStyleE2EEESJ_S1O_JEEENSA_5SM1004TMEM4LOAD26SM100_TMEM_LOAD_16dp256b4xES12_S1C_NSA_17SM75_U32x4_LDSM_NENSA_21SM90_TMA_STORE_IM2COLES1C_NSA_17SM90_U32x4_STSM_NENSA_39AutoVectorizingCopyWithAssumedAlignmentILi128EEEEEEvvEEEEvNT_6ParamsE,(.L_x_210 - _ZN7cutlass13device_kernelINS_4conv6kernel13ConvUniversalINS1_16ConvProblemShapeILNS1_8OperatorE0ELi3EEENS1_10collective14CollectiveConvINS1_47MainloopSm100TmaUmmaWarpSpecializedImplicitGemmILS5_0ELi26ELi3ELi1ELi2EN4cute5tupleIJNSA_1CILi1EEESD_SD_EEEEENSB_IJNSC_ILi64EEESG_NSB_IJNSC_ILi32EEEEEEEEENS_6half_tESK_NSA_8TiledMMAINSA_8MMA_AtomIJNSA_20SM100_MMA_F16BF16_SSISK_SK_fLi64ELi64ELNSA_4UMMA5MajorE0ELSP_0ELNSO_7ScaleInE0ELSQ_0EEEEEENSA_6LayoutISE_NSB_IJNSC_ILi0EEESU_SU_EEEEENSB_IJNSA_10UnderscoreESX_SX_EEEEENS7_6detail27Sm100ImplicitGemmTileTraitsINSA_20SM90_TMA_LOAD_IM2COLENSA_14ComposedLayoutINSA_7SwizzleILi2ELi4ELi3EEENSA_18smem_ptr_flag_bitsILi16EEENST_INSB_IJNSC_ILi8EEESH_EEENSB_IJSH_SD_EEEEEEEvEENS11_INSA_13SM90_TMA_LOADES1C_vEEEENS_8epilogue10collective18CollectiveEpilogueINS1H_23Sm100TmaWarpSpecializedILi3ELi2ELi16ELb1ELb0EEEJSJ_NSB_IJNST_ISG_SD_EENST_ISH_SD_EEEEESK_NSB_IJNSB_IJllllEEESD_SU_EEESK_S1Q_NS1H_6fusion15FusionCallbacksIS1L_NS1R_17LinearCombinationISK_fSK_fLNS_15FloatRoundStyleE2EEESJ_S1O_JEEENSA_5SM1004TMEM4LOAD26SM100_TMEM_LOAD_16dp256b4xES12_S1C_NSA_17SM75_U32x4_LDSM_NENSA_21SM90_TMA_STORE_IM2COLES1C_NSA_17SM90_U32x4_STSM_NENSA_39AutoVectorizingCopyWithAssumedAlignmentILi128EEEEEEvvEEEEvNT_6ParamsE)
        .other          _ZN7cutlass13device_kernelINS_4conv6kernel13ConvUniversalINS1_16ConvProblemShapeILNS1_8OperatorE0ELi3EEENS1_10collective14CollectiveConvINS1_47MainloopSm100TmaUmmaWarpSpecializedImplicitGemmILS5_0ELi26ELi3ELi1ELi2EN4cute5tupleIJNSA_1CILi1EEESD_SD_EEEEENSB_IJNSC_ILi64EEESG_NSB_IJNSC_ILi32EEEEEEEEENS_6half_tESK_NSA_8TiledMMAINSA_8MMA_AtomIJNSA_20SM100_MMA_F16BF16_SSISK_SK_fLi64ELi64ELNSA_4UMMA5MajorE0ELSP_0ELNSO_7ScaleInE0ELSQ_0EEEEEENSA_6LayoutISE_NSB_IJNSC_ILi0EEESU_SU_EEEEENSB_IJNSA_10UnderscoreESX_SX_EEEEENS7_6detail27Sm100ImplicitGemmTileTraitsINSA_20SM90_TMA_LOAD_IM2COLENSA_14ComposedLayoutINSA_7SwizzleILi2ELi4ELi3EEENSA_18smem_ptr_flag_bitsILi16EEENST_INSB_IJNSC_ILi8EEESH_EEENSB_IJSH_SD_EEEEEEEvEENS11_INSA_13SM90_TMA_LOADES1C_vEEEENS_8epilogue10collective18CollectiveEpilogueINS1H_23Sm100TmaWarpSpecializedILi3ELi2ELi16ELb1ELb0EEEJSJ_NSB_IJNST_ISG_SD_EENST_ISH_SD_EEEEESK_NSB_IJNSB_IJllllEEESD_SU_EEESK_S1Q_NS1H_6fusion15FusionCallbacksIS1L_NS1R_17LinearCombinationISK_fSK_fLNS_15FloatRoundStyleE2EEESJ_S1O_JEEENSA_5SM1004TMEM4LOAD26SM100_TMEM_LOAD_16dp256b4xES12_S1C_NSA_17SM75_U32x4_LDSM_NENSA_21SM90_TMA_STORE_IM2COLES1C_NSA_17SM90_U32x4_STSM_NENSA_39AutoVectorizingCopyWithAssumedAlignmentILi128EEEEEEvvEEEEvNT_6ParamsE,@"STO_CUDA_ENTRY STV_DEFAULT"
_ZN7cutlass13device_kernelINS_4conv6kernel13ConvUniversalINS1_16ConvProblemShapeILNS1_8OperatorE0ELi3EEENS1_10collective14CollectiveConvINS1_47MainloopSm100TmaUmmaWarpSpecializedImplicitGemmILS5_0ELi26ELi3ELi1ELi2EN4cute5tupleIJNSA_1CILi1EEESD_SD_EEEEENSB_IJNSC_ILi64EEESG_NSB_IJNSC_ILi32EEEEEEEEENS_6half_tESK_NSA_8TiledMMAINSA_8MMA_AtomIJNSA_20SM100_MMA_F16BF16_SSISK_SK_fLi64ELi64ELNSA_4UMMA5MajorE0ELSP_0ELNSO_7ScaleInE0ELSQ_0EEEEEENSA_6LayoutISE_NSB_IJNSC_ILi0EEESU_SU_EEEEENSB_IJNSA_10UnderscoreESX_SX_EEEEENS7_6detail27Sm100ImplicitGemmTileTraitsINSA_20SM90_TMA_LOAD_IM2COLENSA_14ComposedLayoutINSA_7SwizzleILi2ELi4ELi3EEENSA_18smem_ptr_flag_bitsILi16EEENST_INSB_IJNSC_ILi8EEESH_EEENSB_IJSH_SD_EEEEEEEvEENS11_INSA_13SM90_TMA_LOADES1C_vEEEENS_8epilogue10collective18CollectiveEpilogueINS1H_23Sm100TmaWarpSpecializedILi3ELi2ELi16ELb1ELb0EEEJSJ_NSB_IJNST_ISG_SD_EENST_ISH_SD_EEEEESK_NSB_IJNSB_IJllllEEESD_SU_EEESK_S1Q_NS1H_6fusion15FusionCallbacksIS1L_NS1R_17LinearCombinationISK_fSK_fLNS_15FloatRoundStyleE2EEESJ_S1O_JEEENSA_5SM1004TMEM4LOAD26SM100_TMEM_LOAD_16dp256b4xES12_S1C_NSA_17SM75_U32x4_LDSM_NENSA_21SM90_TMA_STORE_IM2COLES1C_NSA_17SM90_U32x4_STSM_NENSA_39AutoVectorizingCopyWithAssumedAlignmentILi128EEEEEEvvEEEEvNT_6ParamsE:
[----:B------:R-:W1:Y:S01]  /*0000*/  LDC R1, c[0x0][0x37c] ;  /* 0x0000df00ff017b82 */ /* 0x000e620000000800 */
[----:B------:R-:W2:Y:S07]  /*0010*/  S2R R50, SR_TID.X ;  /* 0x0000000000327919 */ /* 0x000eae0000002100 */
[----:B------:R-:W3:Y:S01]  /*0020*/  LDC.64 R2, c[0x0][0x990] ;  /* 0x00026400ff027b82 */ /* 0x000ee20000000a00 */
[----:B------:R-:W-:Y:S01]  /*0030*/  ELECT P2, URZ, PT ;  /* 0x0000000000ff782f */ /* 0x000fe20003840000 */
[----:B-1----:R-:W-:Y:S01]  /*0040*/  VIADD R1, R1, 0xfffffff8 ;  /* 0xfffffff801017836 */ /* 0x002fe20000000000 */
[----:B------:R-:W-:-:S02]  /*0050*/  PRMT R51, RZ, 0x7610, R51 ;  /* 0x00007610ff337816 */ /* 0x000fc40000000033 */
[----:B---3--:R-:W-:-:S04]  /*0060*/  ISETP.NE.U32.AND P0, PT, R2, RZ, PT ;  /* 0x000000ff0200720c */ /* 0x008fc80003f05070 */
[----:B------:R-:W-:Y:S02]  /*0070*/  ISETP.NE.AND.EX P0, PT, R3, RZ, PT, P0 ;  /* 0x000000ff0300720c */ /* 0x000fe40003f05300 */
[----:B--2---:R-:W-:-:S05]  /*0080*/  SHF.R.U32.HI R52, RZ, 0x5, R50 ;  /* 0x00000005ff347819 */ /* 0x004fca0000011632 */
[----:B------:R-:W1:Y:S02]  /*0090*/  SHFL.IDX PT, R0, R52, RZ, 0x1f ;  /* 0x00001fff34007589 */ /* 0x000e6400000e0000 */
[----:B-1----:R-:W-:-:S04]  /*00a0*/  R2UR UR15, R0 ;  /* 0x00000000000f72ca */ /* 0x002fc800000e0000 */
[----:B------:R-:W-:Y:S05]  /*00b0*/  @P0 BRA `(.L_x_0) ;  /* 0x0000000000300947 */ /* 0x000fea0003800000 */
[----:B------:R-:W1:Y:S02]  /*00c0*/  LDCU.64 UR4, c[0x0][0x988] ;  /* 0x00013100ff0477ac */ /* 0x000e640008000a00 */
[----:B-1----:R-:W-:-:S04]  /*00d0*/  UISETP.NE.U32.AND UP0, UPT, UR4, URZ, UPT ;  /* 0x000000ff0400728c */ /* 0x002fc8000bf05070 */
[----:B------:R-:W-:-:S09]  /*00e0*/  UISETP.NE.AND.EX UP0, UPT, UR5, URZ, UPT, UP0 ;  /* 0x000000ff0500728c */ /* 0x000fd2000bf05300 */
[----:B------:R-:W-:Y:S05]  /*00f0*/  BRA.U !UP0, `(.L_x_1) ;  /* 0x0000000108147547 */ /* 0x000fea000b800000 */
[----:B------:R-:W1:Y:S01]  /*0100*/  LDC.64 R26, c[0x0][0x988] ;  /* 0x00026200ff1a7b82 */ /* 0x000e620000000a00 */
[----:B------:R-:W1:Y:S02]  /*0110*/  LDCU.64 UR4, c[0x0][0x358] ;  /* 0x00006b00ff0477ac */ /* 0x000e640008000a00 */
[----:B-1----:R1:W5:Y:S01]  /*0120*/  LDG.E R26, desc[UR4][R26.64] ;  /* 0x000000041a1a7981 */ /* 0x002362000c1e1900 */
[----:B------:R-:W-:Y:S01]  /*0130*/  HFMA2 R51, -RZ, RZ, 0, 5.9604644775390625e-08 ;  /* 0x00000001ff337431 */ /* 0x000fe200000001ff */
[----:B------:R-:W-:Y:S05]  /*0140*/  BRA `(.L_x_0) ;  /* 0x00000000000c7947 */ /* 0x000fea0003800000 */
.L_x_1:
[----:B------:R-:W1:Y:S01]  /*0150*/  LDCU UR4, c[0x0][0x980] ;  /* 0x00013000ff0477ac */ /* 0x000e620008000800 */
[----:B------:R-:W-:Y:S01]  /*0160*/  HFMA2 R51, -RZ, RZ, 0, 5.9604644775390625e-08 ;  /* 0x00000001ff337431 */ /* 0x000fe200000001ff */
[----:B-1----:R-:W-:-:S07]  /*0170*/  MOV R26, UR4 ;  /* 0x00000004001a7c02 */ /* 0x002fce0008000f00 */
.L_x_0:
[----:B------:R-:W2:Y:S02]  /*0180*/  LDCU.64 UR4, c[0x0][0x9b0] ;  /* 0x00013600ff0477ac */ /* 0x000ea40008000a00 */
[----:B--2---:R-:W-:-:S04]  /*0190*/  UISETP.NE.U32.AND UP0, UPT, UR4, URZ, UPT ;  /* 0x000000ff0400728c */ /* 0x004fc8000bf05070 */
[----:B------:R-:W-:-:S09]  /*01a0*/  UISETP.NE.AND.EX UP0, UPT, UR5, URZ, UPT, UP0 ;  /* 0x000000ff0500728c */ /* 0x000fd2000bf05300 */
[----:B------:R-:W-:Y:S05]  /*01b0*/  BRA.U UP0, `(.L_x_2) ;  /* 0x0000000100287547 */ /* 0x000fea000b800000 */
[----:B------:R-:W2:Y:S02]  /*01c0*/  LDCU.64 UR4, c[0x0][0x9a8] ;  /* 0x00013500ff0477ac */ /* 0x000ea40008000a00 */
[----:B--2---:R-:W-:-:S04]  /*01d0*/  UISETP.NE.U32.AND UP0, UPT, UR4, URZ, UPT ;  /* 0x000000ff0400728c */ /* 0x004fc8000bf05070 */
[----:B------:R-:W-:-:S09]  /*01e0*/  UISETP.NE.AND.EX UP0, UPT, UR5, URZ, UPT, UP0 ;  /* 0x000000ff0500728c */ /* 0x000fd2000bf05300 */
[----:B------:R-:W-:Y:S05]  /*01f0*/  BRA.U !UP0, `(.L_x_3) ;  /* 0x0000000108107547 */ /* 0x000fea000b800000 */
[----:B------:R-:W2:Y:S01]  /*0200*/  LDC.64 R24, c[0x0][0x9a8] ;  /* 0x00026a00ff187b82 */ /* 0x000ea20000000a00 */
[----:B------:R-:W2:Y:S02]  /*0210*/  LDCU.64 UR4, c[0x0][0x358] ;  /* 0x00006b00ff0477ac */ /* 0x000ea40008000a00 */
[----:B--2---:R2:W5:Y:S01]  /*0220*/  LDG.E R24, desc[UR4][R24.64] ;  /* 0x0000000418187981 */ /* 0x004562000c1e1900 */
[----:B------:R-:W-:Y:S05]  /*0230*/  BRA `(.L_x_2) ;  /* 0x0000000000087947 */ /* 0x000fea0003800000 */
.L_x_3:
[----:B------:R-:W2:Y:S02]  /*0240*/  LDCU UR4, c[0x0][0x9a0] ;  /* 0x00013400ff0477ac */ /* 0x000ea40008000800 */
[----:B--2---:R-:W-:Y:S02]  /*0250*/  MOV R24, UR4 ;  /* 0x0000000400187c02 */ /* 0x004fe40008000f00 */
.L_x_2:
[----:B------:R-:W3:Y:S01]  /*0260*/  LDC.64 R4, c[0x0][0x988] ;  /* 0x00026200ff047b82 */ /* 0x000ee20000000a00 */
[----:B------:R-:W-:Y:S01]  /*0270*/  IMAD.U32 R0, RZ, RZ, UR15 ;  /* 0x0000000fff007e24 */ /* 0x000fe2000f8e00ff */
[----:B------:R-:W-:Y:S01]  /*0280*/  ISETP.EQ.U32.AND P4, PT, R2, RZ, PT ;  /* 0x000000ff0200720c */ /* 0x000fe20003f82070 */
[----:B------:R-:W-:Y:S03]  /*0290*/  BSSY.RECONVERGENT B0, `(.L_x_4) ;  /* 0x0000012000007945 */ /* 0x000fe60003800200 */
[----:B------:R-:W-:Y:S02]  /*02a0*/  ISETP.NE.OR P1, PT, R0, 0x1, !P2 ;  /* 0x000000010000780c */ /* 0x000fe40005725670 */
[----:B---3--:R-:W-:-:S04]  /*02b0*/  ISETP.NE.U32.AND P0, PT, R4, RZ, PT ;  /* 0x000000ff0400720c */ /* 0x008fc80003f05070 */
[----:B------:R-:W-:-:S13]  /*02c0*/  ISETP.NE.AND.EX P0, PT, R5, RZ, PT, P0 ;  /* 0x000000ff0500720c */ /* 0x000fda0003f05300 */
[----:B------:R-:W-:Y:S01]  /*02d0*/  VOTEU.ANY UP3, P0 ;  /* 0x0000000000ff7886 */ /* 0x000fe20000060100 */
[----:B------:R-:W-:Y:S02]  /*02e0*/  PLOP3.LUT P3, PT, PT, PT, UP3, 0x80, 0x8 ;  /* 0x000000000008781c */ /* 0x000fe40003f6f038 */
[----:B------:R-:W-:Y:S02]  /*02f0*/  ISETP.NE.OR P0, PT, R0, 0x3, !P2 ;  /* 0x000000030000780c */ /* 0x000fe40005705670 */
[----:B------:R-:W-:-:S04]  /*0300*/  ISETP.EQ.OR.EX P5, PT, R3, RZ, !P3, P4 ;  /* 0x000000ff0300720c */ /* 0x000fc80005fa2740 */
[----:B------:R-:W-:Y:S01]  /*0310*/  P2R R61, PR, RZ, 0x20 ;  /* 0x00000020ff3d7803 */ /* 0x000fe20000000000 */
[----:B------:R-:W-:Y:S05]  /*0320*/  @P1 BRA `(.L_x_5) ;  /* 0x0000000000201947 */ /* 0x000fea0003800000 */
[----:B------:R-:W3:Y:S02]  /*0330*/  LDCU.64 UR4, c[0x0][0x348] ;  /* 0x00006900ff0477ac */ /* 0x000ee40008000a00 */
[----:B---3--:R-:W-:Y:S02]  /*0340*/  UIADD3 UR6, UP1, UPT, UR4, 0x80, URZ ;  /* 0x0000008004067890 */ /* 0x008fe4000ff3e0ff */
[----:B------:R-:W-:Y:S02]  /*0350*/  UIADD3 UR4, UP0, UPT, UR4, 0x200, URZ ;  /* 0x0000020004047890 */ /* 0x000fe4000ff1e0ff */
[----:B------:R-:W-:Y:S02]  /*0360*/  UIADD3.X UR7, UPT, UPT, URZ, UR5, URZ, UP1, !UPT ;  /* 0x00000005ff077290 */ /* 0x000fe40008ffe4ff */
[----:B------:R-:W-:-:S07]  /*0370*/  UIADD3.X UR5, UPT, UPT, URZ, UR5, URZ, UP0, !UPT ;  /* 0x00000005ff057290 */ /* 0x000fce00087fe4ff */
[----:B------:R3:W-:Y:S02]  /*0380*/  UTMACCTL.PF [UR6] ;  /* 0x00000000060079b9 */ /* 0x0007e40008040000 */
[----:B------:R3:W-:Y:S02]  /*0390*/  UTMACCTL.PF [UR4] ;  /* 0x00000000040079b9 */ /* 0x0007e40008040000 */
[----:B---3--:R-:W-:Y:S01]  /*03a0*/  NOP ;  /* 0x0000000000007918 */ /* 0x008fe20000000000 */
.L_x_5:
[----:B------:R-:W-:Y:S05]  /*03b0*/  BSYNC.RECONVERGENT B0 ;  /* 0x0000000000007941 */ /* 0x000fea0003800200 */
.L_x_4:
[----:B------:R-:W-:Y:S04]  /*03c0*/  BSSY.RECONVERGENT B0, `(.L_x_6) ;  /* 0x000000a000007945 */ /* 0x000fe80003800200 */
        /* <DEDUP_REMOVED lines=9> */
.L_x_7:
[----:B------:R-:W-:Y:S05]  /*0460*/  BSYNC.RECONVERGENT B0 ;  /* 0x0000000000007941 */ /* 0x000fea0003800200 */
.L_x_6:
[----:B------:R-:W-:Y:S01]  /*0470*/  UPLOP3.LUT UP2, UPT, UPT, UPT, UPT, 0x80, 0x8 ;  /* 0x000000000008789c */ /* 0x000fe20003f4f070 */
[----:B------:R-:W-:Y:S10]  /*0480*/  @!P5 BRA `(.L_x_8) ;  /* 0x000000000024d947 */ /* 0x000ff40003800000 */
[----:B------:R-:W-:Y:S01]  /*0490*/  ISETP.NE.U32.AND P1, PT, R2, RZ, PT ;  /* 0x000000ff0200720c */ /* 0x000fe20003f25070 */
[----:B------:R-:W-:Y:S01]  /*04a0*/  USEL UR4, URZ, 0xffffffff, UP3 ;  /* 0xffffffffff047887 */ /* 0x000fe20009800000 */
[----:B-----5:R-:W-:Y:S02]  /*04b0*/  FSETP.NEU.AND P0, PT, R26, RZ, PT ;  /* 0x000000ff1a00720b */ /* 0x020fe40003f0d000 */
[----:B------:R-:W-:-:S11]  /*04c0*/  ISETP.NE.AND.EX P1, PT, R3, RZ, PT, P1 ;  /* 0x000000ff0300720c */ /* 0x000fd60003f25310 */
[----:B------:R-:W-:Y:S02]  /*04d0*/  VOTEU.ANY UP0, P0 ;  /* 0x0000000000ff7886 */ /* 0x000fe40000000100 */
[----:B------:R-:W-:-:S05]  /*04e0*/  VOTEU.ANY UP1, P1 ;  /* 0x0000000000ff7886 */ /* 0x000fca0000820100 */
[----:B------:R-:W-:-:S04]  /*04f0*/  @!UP1 USEL UR4, URZ, 0xffffffff, UP0 ;  /* 0xffffffffff049887 */ /* 0x000fc80008000000 */
[----:B------:R-:W-:-:S04]  /*0500*/  ULOP3.LUT UR4, UR4, 0x1, URZ, 0xc0, !UPT ;  /* 0x0000000104047892 */ /* 0x000fc8000f8ec0ff */
[----:B------:R-:W-:-:S11]  /*0510*/  UISETP.NE.U32.AND UP2, UPT, UR4, 0x1, UPT ;  /* 0x000000010400788c */ /* 0x000fd6000bf45070 */
.L_x_8:
[----:B------:R-:W3:Y:S01]  /*0520*/  SHFL.IDX PT, R2, R52, RZ, 0x1f ;  /* 0x00001fff34027589 */ /* 0x000ee200000e0000 */
[----:B------:R-:W-:-:S04]  /*0530*/  UISETP.NE.AND UP0, UPT, UR15, 0x2, UPT ;  /* 0x000000020f00788c */ /* 0x000fc8000bf05270 */
[----:B------:R-:W-:Y:S01]  /*0540*/  USEL UR46, URZ, 0x1, UP0 ;  /* 0x00000001ff2e7887 */ /* 0x000fe20008000000 */
[----:B---3--:R-:W-:-:S13]  /*0550*/  ISETP.NE.AND P0, PT, R2, RZ, PT ;  /* 0x000000ff0200720c */ /* 0x008fda0003f05270 */
[----:B------:R-:W-:Y:S05]  /*0560*/  @P0 BRA `(.L_x_9) ;  /* 0x0000000400040947 */ /* 0x000fea0003800000 */
[----:B------:R-:W-:Y:S01]  /*0570*/  ELECT P0, URZ, PT ;  /* 0x0000000000ff782f */ /* 0x000fe20003800000 */
[----:B------:R-:W-:-:S12]  /*0580*/  BSSY.RECONVERGENT B0, `(.L_x_9) ;  /* 0x000003f000007945 */ /* 0x000fd80003800200 */
[----:B------:R-:W-:Y:S05]  /*0590*/  @!P0 BRA `(.L_x_10) ;  /* 0x0000000000f48947 */ /* 0x000fea0003800000 */
[----:B------:R-:W3:Y:S01]  /*05a0*/  S2UR UR4, SR_CgaCtaId ;  /* 0x00000000000479c3 */ /* 0x000ee20000008800 */
[----:B------:R-:W-:Y:S01]  /*05b0*/  UMOV UR5, 0x400 ;  /* 0x0000040000057882 */ /* 0x000fe20000000000 */
[----:B------:R-:W-:Y:S02]  /*05c0*/  UMOV UR6, 0x1 ;  /* 0x0000000100067882 */ /* 0x000fe40000000000 */
[----:B------:R-:W-:-:S04]  /*05d0*/  UIADD3 UR6, UPT, UPT, -UR6, 0x100000, URZ ;  /* 0x0010000006067890 */ /* 0x000fc8000fffe1ff */
[----:B------:R-:W-:Y:S02]  /*05e0*/  USHF.L.U32 UR7, UR6, 0xb, URZ ;  /* 0x0000000b06077899 */ /* 0x000fe400080006ff */
[----:B------:R-:W-:Y:S02]  /*05f0*/  USHF.L.U32 UR6, UR6, 0x1, URZ ;  /* 0x0000000106067899 */ /* 0x000fe400080006ff */
[----:B---3--:R-:W-:Y:S01]  /*0600*/  ULEA UR4, UR4, UR5, 0x18 ;  /* 0x0000000504047291 */ /* 0x008fe2000f8ec0ff */
[----:B------:R-:W3:Y:S11]  /*0610*/  FENCE.VIEW.ASYNC.S ;  /* 0x00000000000073c6 */ /* 0x000ef60000000000 */
[----:B---3--:R3:W4:Y:S01]  /*0620*/  SYNCS.EXCH.64 URZ, [UR4], UR6 ;  /* 0x0000000604ff75b2 */ /* 0x0087220008000100 */
[----:B------:R3:W1:Y:S01]  /*0630*/  SYNCS.EXCH.64 URZ, [UR4+0xd0], UR6 ;  /* 0x0000d00604ff75b2 */ /* 0x0006620008000100 */
        /* <DEDUP_REMOVED lines=49> */
[----:B------:R3:W1:Y:S02]  /*0950*/  SYNCS.EXCH.64 URZ, [UR4+0x198], UR6 ;  /* 0x0001980604ff75b2 */ /* 0x0006640008000100 */
[----:B---34-:R-:W-:Y:S01]  /*0960*/  NOP ;  /* 0x0000000000007918 */ /* 0x018fe20000000000 */
.L_x_10:
[----:B------:R-:W-:Y:S05]  /*0970*/  BSYNC.RECONVERGENT B0 ;  /* 0x0000000000007941 */ /* 0x000fea0003800200 */
.L_x_9:
[----:B------:R-:W3:Y:S01]  /*0980*/  SHFL.IDX PT, R2, R52, RZ, 0x1f ;  /* 0x00001fff34027589 */ /* 0x000ee200000e0000 */
[----:B------:R-:W-:Y:S01]  /*0990*/  NOP ;  /* 0x0000000000007918 */ /* 0x000fe20000000000 */
[----:B---3--:R-:W-:-:S13]  /*09a0*/  ISETP.NE.AND P0, PT, R2, 0x1, PT ;  /* 0x000000010200780c */ /* 0x008fda0003f05270 */
[----:B------:R-:W-:Y:S05]  /*09b0*/  @P0 BRA `(.L_x_11) ;  /* 0x0000000000500947 */ /* 0x000fea0003800000 */
[----:B------:R-:W3:Y:S01]  /*09c0*/  S2UR UR4, SR_CgaCtaId ;  /* 0x00000000000479c3 */ /* 0x000ee20000008800 */
[----:B------:R-:W-:Y:S01]  /*09d0*/  UMOV UR5, 0x400 ;  /* 0x0000040000057882 */ /* 0x000fe20000000000 */
[----:B------:R-:W-:Y:S01]  /*09e0*/  UMOV UR8, 0x20 ;  /* 0x0000002000087882 */ /* 0x000fe20000000000 */
[----:B------:R-:W-:Y:S01]  /*09f0*/  UMOV UR6, 0x80 ;  /* 0x0000008000067882 */ /* 0x000fe20000000000 */
[----:B------:R-:W-:-:S04]  /*0a00*/  UIADD3 UR8, UPT, UPT, -UR8, 0x100000, URZ ;  /* 0x0010000008087890 */ /* 0x000fc8000fffe1ff */
[----:B------:R-:W-:Y:S02]  /*0a10*/  USHF.L.U32 UR9, UR8, 0xb, URZ ;  /* 0x0000000b08097899 */ /* 0x000fe400080006ff */
[----:B------:R-:W-:Y:S02]  /*0a20*/  USHF.L.U32 UR8, UR8, 0x1, URZ ;  /* 0x0000000108087899 */ /* 0x000fe400080006ff */
[----:B------:R-:W-:-:S04]  /*0a30*/  UIADD3 UR6, UPT, UPT, -UR6, 0x100000, URZ ;  /* 0x0010000006067890 */ /* 0x000fc8000fffe1ff */
[----:B------:R-:W-:Y:S02]  /*0a40*/  USHF.L.U32 UR7, UR6, 0xb, URZ ;  /* 0x0000000b06077899 */ /* 0x000fe400080006ff */
[----:B------:R-:W-:Y:S01]  /*0a50*/  USHF.L.U32 UR6, UR6, 0x1, URZ ;  /* 0x0000000106067899 */ /* 0x000fe200080006ff */
[----:B------:R-:W-:Y:S01]  /*0a60*/  ELECT P0, URZ, PT ;  /* 0x0000000000ff782f */ /* 0x000fe20003800000 */
[----:B---3--:R-:W-:Y:S01]  /*0a70*/  ULEA UR4, UR4, UR5, 0x18 ;  /* 0x0000000504047291 */ /* 0x008fe2000f8ec0ff */
[----:B------:R-:W3:Y:S11]  /*0a80*/  FENCE.VIEW.ASYNC.S ;  /* 0x00000000000073c6 */ /* 0x000ef60000000000 */
[----:B---3--:R3:W4:Y:S01]  /*0a90*/  SYNCS.EXCH.64 URZ, [UR4+0x1a0], UR8 ;  /* 0x0001a00804ff75b2 */ /* 0x0087220008000100 */
[----:B------:R3:W1:Y:S01]  /*0aa0*/  SYNCS.EXCH.64 URZ, [UR4+0x1b8], UR6 ;  /* 0x0001b80604ff75b2 */ /* 0x0006620008000100 */
[----:B------:R3:W1:Y:S01]  /*0ab0*/  SYNCS.EXCH.64 URZ, [UR4+0x1a8], UR8 ;  /* 0x0001a80804ff75b2 */ /* 0x0006620008000100 */
[----:B------:R3:W1:Y:S01]  /*0ac0*/  SYNCS.EXCH.64 URZ, [UR4+0x1c0], UR6 ;  /* 0x0001c00604ff75b2 */ /* 0x0006620008000100 */
[----:B------:R3:W1:Y:S01]  /*0ad0*/  SYNCS.EXCH.64 URZ, [UR4+0x1b0], UR8 ;  /* 0x0001b00804ff75b2 */ /* 0x0006620008000100 */
[----:B------:R3:W1:Y:S01]  /*0ae0*/  SYNCS.EXCH.64 URZ, [UR4+0x1c8], UR6 ;  /* 0x0001c80604ff75b2 */ /* 0x0006620008000100 */
[----:B------:R-:W-:Y:S01]  /*0af0*/  NOP ;  /* 0x0000000000007918 */ /* 0x000fe20000000000 */
.L_x_11:
[----:B------:R-:W2:Y:S01]  /*0b00*/  SHFL.IDX PT, R2, R52, RZ, 0x1f ;  /* 0x00001fff34027589 */ /* 0x000ea200000e0000 */
[----:B------:R-:W-:Y:S01]  /*0b10*/  NOP ;  /* 0x0000000000007918 */ /* 0x000fe20000000000 */
[----:B--2---:R-:W-:-:S13]  /*0b20*/  ISETP.NE.AND P0, PT, R2, 0x3, PT ;  /* 0x000000030200780c */ /* 0x004fda0003f05270 */
[----:B------:R-:W-:Y:S05]  /*0b30*/  @P0 BRA `(.L_x_12) ;  /* 0x0000000000300947 */ /* 0x000fea0003800000 */
[----:B---3--:R-:W2:Y:S01]  /*0b40*/  S2UR UR4, SR_CgaCtaId ;  /* 0x00000000000479c3 */ /* 0x008ea20000008800 */
[----:B------:R-:W-:Y:S01]  /*0b50*/  UMOV UR6, 0x400 ;  /* 0x0000040000067882 */ /* 0x000fe20000000000 */
[----:B------:R-:W-:Y:S01]  /*0b60*/  UMOV UR5, 0x20 ;  /* 0x0000002000057882 */ /* 0x000fe20000000000 */
[----:B------:R-:W-:Y:S01]  /*0b70*/  ELECT P0, URZ, PT ;  /* 0x0000000000ff782f */ /* 0x000fe20003800000 */
[----:B--2---:R-:W-:Y:S02]  /*0b80*/  ULEA UR6, UR4, UR6, 0x18 ;  /* 0x0000000604067291 */ /* 0x004fe4000f8ec0ff */
[----:B------:R-:W-:-:S04]  /*0b90*/  UIADD3 UR4, UPT, UPT, -UR5, 0x100000, URZ ;  /* 0x0010000005047890 */ /* 0x000fc8000fffe1ff */
[----:B------:R-:W-:Y:S02]  /*0ba0*/  USHF.L.U32 UR5, UR4, 0xb, URZ ;  /* 0x0000000b04057899 */ /* 0x000fe400080006ff */
[----:B------:R-:W-:Y:S01]  /*0bb0*/  USHF.L.U32 UR4, UR4, 0x1, URZ ;  /* 0x0000000104047899 */ /* 0x000fe200080006ff */
[----:B------:R-:W2:Y:S11]  /*0bc0*/  FENCE.VIEW.ASYNC.S ;  /* 0x00000000000073c6 */ /* 0x000eb60000000000 */
[----:B--2---:R2:W3:Y:S01]  /*0bd0*/  SYNCS.EXCH.64 URZ, [UR6+0x1d0], UR4 ;  /* 0x0001d00406ff75b2 */ /* 0x0044e20008000100 */
[----:B------:R2:W1:Y:S01]  /*0be0*/  SYNCS.EXCH.64 URZ, [UR6+0x1d8], UR4 ;  /* 0x0001d80406ff75b2 */ /* 0x0004620008000100 */
[----:B------:R-:W-:Y:S01]  /*0bf0*/  NOP ;  /* 0x0000000000007918 */ /* 0x000fe20000000000 */
.L_x_12:
[----:B------:R-:W4:Y:S01]  /*0c00*/  SHFL.IDX PT, R2, R52, RZ, 0x1f ;  /* 0x00001fff34027589 */ /* 0x000f2200000e0000 */
[----:B------:R-:W-:Y:S01]  /*0c10*/  NOP ;  /* 0x0000000000007918 */ /* 0x000fe20000000000 */
[----:B----4-:R-:W-:-:S13]  /*0c20*/  ISETP.NE.AND P0, PT, R2, 0x4, PT ;  /* 0x000000040200780c */ /* 0x010fda0003f05270 */
[----:B------:R-:W-:Y:S05]  /*0c30*/  @P0 BRA `(.L_x_13) ;  /* 0x0000000000440947 */ /* 0x000fea0003800000 */
[----:B--23--:R-:W2:Y:S01]  /*0c40*/  S2UR UR6, SR_CgaCtaId ;  /* 0x00000000000679c3 */ /* 0x00cea20000008800 */
[----:B------:R-:W-:Y:S01]  /*0c50*/  UMOV UR4, 0x100 ;  /* 0x0000010000047882 */ /* 0x000fe20000000000 */
[----:B------:R-:W-:Y:S01]  /*0c60*/  UMOV UR5, 0x400 ;  /* 0x0000040000057882 */ /* 0x000fe20000000000 */
[----:B------:R-:W-:Y:S01]  /*0c70*/  USEL UR4, UR4, 0xe0, UP2 ;  /* 0x000000e004047887 */ /* 0x000fe20009000000 */
[----:B------:R-:W-:Y:S01]  /*0c80*/  UMOV UR8, 0x1 ;  /* 0x0000000100087882 */ /* 0x000fe20000000000 */
[----:B------:R-:W-:Y:S01]  /*0c90*/  ELECT P0, URZ, PT ;  /* 0x0000000000ff782f */ /* 0x000fe20003800000 */
[----:B------:R-:W-:-:S04]  /*0ca0*/  UIADD3 UR8, UPT, UPT, -UR8, 0x100000, URZ ;  /* 0x0010000008087890 */ /* 0x000fc8000fffe1ff */
[----:B------:R-:W-:Y:S02]  /*0cb0*/  USHF.L.U32 UR9, UR8, 0xb, URZ ;  /* 0x0000000b08097899 */ /* 0x000fe400080006ff */
[----:B------:R-:W-:Y:S02]  /*0cc0*/  USHF.L.U32 UR8, UR8, 0x1, URZ ;  /* 0x0000000108087899 */ /* 0x000fe400080006ff */
[----:B--2---:R-:W-:Y:S02]  /*0cd0*/  ULEA UR6, UR6, UR5, 0x18 ;  /* 0x0000000506067291 */ /* 0x004fe4000f8ec0ff */
[----:B------:R-:W-:-:S04]  /*0ce0*/  UIADD3 UR4, UPT, UPT, -UR4, 0x100000, URZ ;  /* 0x0010000004047890 */ /* 0x000fc8000fffe1ff */
[----:B------:R-:W-:Y:S02]  /*0cf0*/  USHF.L.U32 UR5, UR4, 0xb, URZ ;  /* 0x0000000b04057899 */ /* 0x000fe400080006ff */
[----:B------:R-:W-:Y:S01]  /*0d00*/  USHF.L.U32 UR4, UR4, 0x1, URZ ;  /* 0x0000000104047899 */ /* 0x000fe200080006ff */
[----:B------:R-:W2:Y:S03]  /*0d10*/  FENCE.VIEW.ASYNC.S ;  /* 0x00000000000073c6 */ /* 0x000ea60000000000 */
[----:B--2---:R4:W2:Y:S08]  /*0d20*/  SYNCS.EXCH.64 URZ, [UR6+0x1e0], UR8 ;  /* 0x0001e00806ff75b2 */ /* 0x0048b00008000100 */
[----:B------:R4:W3:Y:S02]  /*0d30*/  SYNCS.EXCH.64 URZ, [UR6+0x1e8], UR4 ;  /* 0x0001e80406ff75b2 */ /* 0x0008e40008000100 */
[----:B----4-:R-:W-:Y:S01]  /*0d40*/  NOP ;  /* 0x0000000000007918 */ /* 0x010fe20000000000 */
.L_x_13:
[----:B------:R-:W4:Y:S01]  /*0d50*/  SHFL.IDX PT, R2, R52, RZ, 0x1f ;  /* 0x00001fff34027589 */ /* 0x000f2200000e0000 */
[----:B------:R-:W1:Y:S01]  /*0d60*/  S2UR UR51, SR_CTAID.X ;  /* 0x00000000003379c3 */ /* 0x000e620000002500 */
[----:B------:R-:W-:-:S07]  /*0d70*/  NOP ;  /* 0x0000000000007918 */ /* 0x000fce0000000000 */
[----:B------:R-:W1:Y:S01]  /*0d80*/  S2UR UR22, SR_CTAID.Y ;  /* 0x00000000001679c3 */ /* 0x000e620000002600 */
[----:B----4-:R-:W-:-:S13]  /*0d90*/  ISETP.NE.AND P0, PT, R2, 0x5, PT ;  /* 0x000000050200780c */ /* 0x010fda0003f05270 */
[----:B-1----:R-:W-:Y:S05]  /*0da0*/  @P0 BRA `(.L_x_14) ;  /* 0x0000000000480947 */ /* 0x002fea0003800000 */
[----:B--23--:R-:W1:Y:S01]  /*0db0*/  S2UR UR4, SR_CgaCtaId ;  /* 0x00000000000479c3 */ /* 0x00ce620000008800 */
        /* <DEDUP_REMOVED lines=10> */
[----:B-1----:R-:W-:Y:S01]  /*0e60*/  ULEA UR4, UR4, UR5, 0x18 ;  /* 0x0000000504047291 */ /* 0x002fe2000f8ec0ff */
[----:B------:R-:W1:Y:S11]  /*0e70*/  FENCE.VIEW.ASYNC.S ;  /* 0x00000000000073c6 */ /* 0x000e760000000000 */
[----:B-1----:R1:W4:Y:S01]  /*0e80*/  SYNCS.EXCH.64 URZ, [UR4+0x1f0], UR8 ;  /* 0x0001f00804ff75b2 */ /* 0x0023220008000100 */
[----:B------:R1:W2:Y:S01]  /*0e90*/  SYNCS.EXCH.64 URZ, [UR4+0x200], UR6 ;  /* 0x0002000604ff75b2 */ /* 0x0002a20008000100 */
[----:B------:R1:W3:Y:S01]  /*0ea0*/  SYNCS.EXCH.64 URZ, [UR4+0x1f8], UR8 ;  /* 0x0001f80804ff75b2 */ /* 0x0002e20008000100 */
[----:B------:R1:W1:Y:S01]  /*0eb0*/  SYNCS.EXCH.64 URZ, [UR4+0x208], UR6 ;  /* 0x0002080604ff75b2 */ /* 0x0002620008000100 */
[----:B------:R-:W-:Y:S01]  /*0ec0*/  NOP ;  /* 0x0000000000007918 */ /* 0x000fe20000000000 */
.L_x_14:
[----:B------:R-:W-:-:S05]  /*0ed0*/  CS2R.32 R45, SR_CgaSize ;  /* 0x00000000002d7805 */ /* 0x000fca0000008a00 */
[----:B------:R-:W-:-:S05]  /*0ee0*/  IMAD R45, R45, -0xa0, RZ ;  /* 0xffffff602d2d7824 */ /* 0x000fca00078e02ff */
[----:B--2---:R-:W-:-:S14]  /*0ef0*/  R2UR UR5, R45 ;  /* 0x000000002d0572ca */ /* 0x004fdc00000e0000 */
[----:B------:R-:W2:Y:S01]  /*0f00*/  LDCU UR5, c[0x0][UR5+0x2b0] ;  /* 0x00005600050577ac */ /* 0x000ea20008000800 */
[----:B------:R-:W-:Y:S02]  /*0f10*/  I2FP.F32.U32 R45, UR51 ;  /* 0x00000033002d7c45 */ /* 0x000fe40008201000 */
[----:B------:R-:W-:-:S05]  /*0f20*/  CS2R.32 R3, SR_CgaSize ;  /* 0x0000000000037805 */ /* 0x000fca0000008a00 */
[----:B------:R-:W-:-:S06]  /*0f30*/  IMAD R3, R3, -0xa0, RZ ;  /* 0xffffff6003037824 */ /* 0x000fcc00078e02ff */
[----:B------:R-:W4:Y:S01]  /*0f40*/  LDC R3, c[0x0][R3+0x2a0] ;  /* 0x0000a80003037b82 */ /* 0x000f220000000800 */
[----:B------:R-:W-:Y:S02]  /*0f50*/  I2FP.F32.U32 R44, UR22 ;  /* 0x00000016002c7c45 */ /* 0x000fe40008201000 */
[----:B------:R-:W-:-:S05]  /*0f60*/  CS2R.32 R16, SR_CgaSize ;  /* 0x0000000000107805 */ /* 0x000fca0000008a00 */
[----:B------:R-:W-:-:S05]  /*0f70*/  IMAD R16, R16, -0xa0, RZ ;  /* 0xffffff6010107824 */ /* 0x000fca00078e02ff */
[----:B-1-3--:R-:W-:-:S14]  /*0f80*/  R2UR UR4, R16 ;  /* 0x00000000100472ca */ /* 0x00afdc00000e0000 */
[----:B------:R-:W1:Y:S01]  /*0f90*/  LDCU UR4, c[0x0][UR4+0x2b4] ;  /* 0x00005680040477ac */ /* 0x000e620008000800 */
[----:B------:R-:W-:Y:S01]  /*0fa0*/  NOP ;  /* 0x0000000000007918 */ /* 0x000fe20000000000 */
[----:B------:R-:W3:Y:S01]  /*0fb0*/  S2R R16, SR_CTAID.Z ;  /* 0x0000000000107919 */ /* 0x000ee20000002700 */
[----:B------:R-:W4:Y:S01]  /*0fc0*/  LDCU UR18, c[0x0][0xc24] ;  /* 0x00018480ff1277ac */ /* 0x000f220008000800 */
[----:B------:R-:W-:-:S05]  /*0fd0*/  CS2R.32 R2, SR_CgaSize ;  /* 0x0000000000027805 */ /* 0x000fca0000008a00 */
[----:B------:R-:W-:-:S06]  /*0fe0*/  IMAD R2, R2, -0xa0, RZ ;  /* 0xffffff6002027824 */ /* 0x000fcc00078e02ff */
[----:B------:R-:W3:Y:S01]  /*0ff0*/  LDC R2, c[0x0][R2+0x2a4] ;  /* 0x0000a90002027b82 */ /* 0x000ee20000000800 */
[----:B--2---:R-:W-:Y:S01]  /*1000*/  FMUL R45, R45, UR5 ;  /* 0x000000052d2d7c20 */ /* 0x004fe20008400000 */
[----:B-1----:R-:W-:-:S05]  /*1010*/  FMUL R44, R44, UR4 ;  /* 0x000000042c2c7c20 */ /* 0x002fca0008400000 */
[----:B------:R-:W1:Y:S01]  /*1020*/  F2I.U32.TRUNC.NTZ R45, R45 ;  /* 0x0000002d002d7305 */ /* 0x000e62000020f000 */
[----:B----4-:R-:W-:-:S07]  /*1030*/  UISETP.GE.AND UP0, UPT, UR18, 0x1, UPT ;  /* 0x000000011200788c */ /* 0x010fce000bf06270 */
[----:B------:R-:W2:Y:S01]  /*1040*/  F2I.U32.TRUNC.NTZ R44, R44 ;  /* 0x0000002c002c7305 */ /* 0x000ea2000020f000 */
[----:B-1----:R-:W-:-:S05]  /*1050*/  IADD3 R45, PT, PT, -R45, RZ, RZ ;  /* 0x000000ff2d2d7210 */ /* 0x002fca0007ffe1ff */
[----:B------:R-:W-:Y:S01]  /*1060*/  IMAD R45, R3, R45, UR51 ;  /* 0x00000033032d7e24 */ /* 0x000fe2000f8e022d */
[----:B--2---:R-:W-:-:S05]  /*1070*/  IADD3 R44, PT, PT, -R44, RZ, RZ ;  /* 0x000000ff2c2c7210 */ /* 0x004fca0007ffe1ff */
[----:B---3--:R-:W-:Y:S01]  /*1080*/  IMAD R44, R2, R44, UR22 ;  /* 0x00000016022c7e24 */ /* 0x008fe2000f8e022c */
[----:B------:R-:W-:Y:S06]  /*1090*/  BAR.SYNC.DEFER_BLOCKING 0x0 ;  /* 0x0000000000007b1d */ /* 0x000fec0000010000 */
[----:B------:R-:W-:Y:S05]  /*10a0*/  BRA.U !UP0, `(.L_x_15) ;  /* 0x0000000108d47547 */ /* 0x000fea000b800000 */
[----:B------:R-:W1:Y:S01]  /*10b0*/  LDCU.128 UR24, c[0x0][0xc10] ;  /* 0x00018200ff1877ac */ /* 0x000e620008000c00 */
[----:B------:R-:W2:Y:S01]  /*10c0*/  LDCU UR14, c[0x0][0x370] ;  /* 0x00006e00ff0e77ac */ /* 0x000ea20008000800 */
[----:B------:R-:W3:Y:S01]  /*10d0*/  LDCU UR6, c[0x0][0x374] ;  /* 0x00006e80ff0677ac */ /* 0x000ee20008000800 */
[----:B------:R-:W4:Y:S01]  /*10e0*/  LDCU UR19, c[0x0][0xc0c] ;  /* 0x00018180ff1377ac */ /* 0x000f220008000800 */
[----:B------:R-:W4:Y:S01]  /*10f0*/  LDCU UR20, c[0x0][0xc20] ;  /* 0x00018400ff1477ac */ /* 0x000f220008000800 */
[----:B------:R-:W4:Y:S01]  /*1100*/  LDCU.64 UR16, c[0x0][0xc28] ;  /* 0x00018500ff1077ac */ /* 0x000f220008000a00 */
[----:B-1----:R-:W-:Y:S02]  /*1110*/  UISETP.NE.AND UP0, UPT, UR26, 0x1, UPT ;  /* 0x000000011a00788c */ /* 0x002fe4000bf05270 */
[----:B---3--:R-:W-:Y:S02]  /*1120*/  UIMAD.WIDE.U32 UR4, UR6, UR27, URZ ;  /* 0x0000001b060472a5 */ /* 0x008fe4000f8e00ff */
[----:B--2---:R-:W-:-:S02]  /*1130*/  UIMAD.WIDE.U32 UR8, UR14, UR24, URZ ;  /* 0x000000180e0872a5 */ /* 0x004fc4000f8e00ff */
[----:B----4-:R-:W-:Y:S02]  /*1140*/  UISETP.NE.AND UP1, UPT, UR19, 0x1, UPT ;  /* 0x000000011300788c */ /* 0x010fe4000bf25270 */
[----:B------:R-:W-:Y:S01]  /*1150*/  UISETP.NE.AND UP4, UPT, UR18, 0x1, UPT ;  /* 0x000000011200788c */ /* 0x000fe2000bf85270 */
[----:B------:R-:W-:Y:S01]  /*1160*/  UMOV UR4, UR5 ;  /* 0x0000000500047c82 */ /* 0x000fe20008000000 */
[----:B------:R-:W-:Y:S02]  /*1170*/  UIMAD.WIDE.U32 UR10, UR22, UR27, URZ ;  /* 0x0000001b160a72a5 */ /* 0x000fe4000f8e00ff */
[----:B------:R-:W-:Y:S02]  /*1180*/  @UP0 USHF.R.U32.HI UR6, URZ, UR20, UR4 ;  /* 0x00000014ff060299 */ /* 0x000fe40008011604 */
[----:B------:R-:W-:Y:S01]  /*1190*/  UIMAD.WIDE.U32 UR12, UR51, UR24, URZ ;  /* 0x00000018330c72a5 */ /* 0x000fe2000f8e00ff */
[----:B------:R-:W-:Y:S02]  /*11a0*/  UMOV UR4, UR9 ;  /* 0x0000000900047c82 */ /* 0x000fe40008000000 */
[----:B------:R-:W-:Y:S01]  /*11b0*/  UMOV UR7, UR11 ;  /* 0x0000000b00077c82 */ /* 0x000fe20008000000 */
[----:B------:R-:W-:-:S02]  /*11c0*/  @UP1 USHF.R.U32.HI UR14, URZ, UR25, UR4 ;  /* 0x00000019ff0e1299 */ /* 0x000fc40008011604 */
[----:B------:R-:W-:Y:S02]  /*11d0*/  UIMAD.WIDE.U32 UR4, UR6, UR16, URZ ;  /* 0x00000010060472a5 */ /* 0x000fe4000f8e00ff */
[----:B------:R-:W-:Y:S02]  /*11e0*/  UIMAD.WIDE.U32 UR8, UR14, UR16, URZ ;  /* 0x000000100e0872a5 */ /* 0x000fe4000f8e00ff */
[----:B------:R-:W-:-:S03]  /*11f0*/  USHF.R.U32.HI UR10, URZ, UR20, UR7 ;  /* 0x00000014ff0a7299 */ /* 0x000fc60008011607 */
[----:B------:R-:W-:Y:S01]  /*1200*/  UMOV UR4, UR5 ;  /* 0x0000000500047c82 */ /* 0x000fe20008000000 */
[----:B------:R-:W-:Y:S01]  /*1210*/  UMOV UR7, UR13 ;  /* 0x0000000d00077c82 */ /* 0x000fe20008000000 */
[----:B------:R-:W-:Y:S01]  /*1220*/  @UP4 USHF.R.U32.HI UR6, URZ, UR17, UR4 ;  /* 0x00000011ff064299 */ /* 0x000fe20008011604 */
[----:B------:R-:W-:Y:S01]  /*1230*/  UMOV UR5, UR9 ;  /* 0x0000000900057c82 */ /* 0x000fe20008000000 */
[----:B------:R-:W-:Y:S02]  /*1240*/  USHF.R.U32.HI UR7, URZ, UR25, UR7 ;  /* 0x00000019ff077299 */ /* 0x000fe40008011607 */
[----:B------:R-:W-:Y:S02]  /*1250*/  USEL UR4, UR22, UR10, !UP0 ;  /* 0x0000000a16047287 */ /* 0x000fe4000c000000 */
[----:B------:R-:W-:Y:S02]  /*1260*/  UIMAD UR6, UR6, UR18, URZ ;  /* 0x00000012060672a4 */ /* 0x000fe4000f8e02ff */
[----:B------:R-:W-:-:S02]  /*1270*/  @UP4 USHF.R.U32.HI UR14, URZ, UR17, UR5 ;  /* 0x00000011ff0e4299 */ /* 0x000fc40008011605 */
[----:B------:R-:W-:Y:S02]  /*1280*/  USEL UR5, UR51, UR7, !UP1 ;  /* 0x0000000733057287 */ /* 0x000fe4000c800000 */
[----:B------:R-:W-:Y:S02]  /*1290*/  UISETP.GE.AND UP0, UPT, UR4, UR6, UPT ;  /* 0x000000060400728c */ /* 0x000fe4000bf06270 */
[----:B------:R-:W-:Y:S02]  /*12a0*/  UIMAD UR8, UR14, UR18, URZ ;  /* 0x000000120e0872a4 */ /* 0x000fe4000f8e02ff */
[----:B------:R-:W-:Y:S02]  /*12b0*/  UIMAD.WIDE.U32 UR6, UR4, UR16, URZ ;  /* 0x00000010040672a5 */ /* 0x000fe4000f8e00ff */
[----:B------:R-:W-:Y:S02]  /*12c0*/  UISETP.GE.OR UP0, UPT, UR5, UR8, UP0 ;  /* 0x000000080500728c */ /* 0x000fe40008706670 */
[----:B------:R-:W-:-:S02]  /*12d0*/  UIMAD.WIDE.U32 UR8, UR5, UR16, URZ ;  /* 0x00000010050872a5 */ /* 0x000fc4000f8e00ff */
[----:B------:R-:W-:Y:S01]  /*12e0*/  UIADD3 UR10, UPT, UPT, -UR4, URZ, URZ ;  /* 0x000000ff040a7290 */ /* 0x000fe2000fffe1ff */
[----:B------:R-:W-:Y:S02]  /*12f0*/  UMOV UR6, UR7 ;  /* 0x0000000700067c82 */ /* 0x000fe40008000000 */
[----:B------:R-:W-:Y:S02]  /*1300*/  USHF.R.U32.HI UR6, URZ, UR17, UR6 ;  /* 0x00000011ff067299 */ /* 0x000fe40008011606 */
[----:B------:R-:W-:Y:S02]  /*1310*/  UIMAD UR10, UR26, UR10, UR22 ;  /* 0x0000000a1a0a72a4 */ /* 0x000fe4000f8e0216 */
[----:B------:R-:W-:Y:S01]  /*1320*/  USEL UR6, UR4, UR6, !UP4 ;  /* 0x0000000604067287 */ /* 0x000fe2000e000000 */
[----:B------:R-:W-:Y:S01]  /*1330*/  @!UP0 UMOV UR7, UR9 ;  /* 0x0000000900078c82 */ /* 0x000fe20008000000 */
[----:B------:R-:W-:Y:S02]  /*1340*/  UIADD3 UR9, UPT, UPT, -UR5, URZ, URZ ;  /* 0x000000ff05097290 */ /* 0x000fe4000fffe1ff */
[----:B------:R-:W-:-:S02]  /*1350*/  @!UP0 USHF.R.U32.HI UR7, URZ, UR17, UR7 ;  /* 0x00000011ff078299 */ /* 0x000fc40008011607 */
[----:B------:R-:W-:Y:S02]  /*1360*/  UIADD3 UR8, UPT, UPT, -UR6, URZ, URZ ;  /* 0x000000ff06087290 */ /* 0x000fe4000fffe1ff */
[----:B------:R-:W-:Y:S02]  /*1370*/  @!UP0 USEL UR7, UR5, UR7, !UP4 ;  /* 0x0000000705078287 */ /* 0x000fe4000e000000 */
[----:B------:R-:W-:Y:S02]  /*1380*/  UIMAD UR8, UR18, UR8, UR4 ;  /* 0x00000008120872a4 */ /* 0x000fe4000f8e0204 */
[----:B------:R-:W-:Y:S02]  /*1390*/  @!UP0 UIADD3 UR6, UPT, UPT, UR6, -UR7, URZ ;  /* 0x8000000706068290 */ /* 0x000fe4000fffe0ff */
[----:B------:R-:W-:Y:S02]  /*13a0*/  @!UP0 UIMAD UR8, UR8, UR14, UR7 ;  /* 0x0000000e080882a4 */ /* 0x000fe4000f8e0207 */
[----:B------:R-:W-:-:S02]  /*13b0*/  @!UP0 UIMAD UR4, UR6, UR18, UR5 ;  /* 0x00000012060482a4 */ /* 0x000fc4000f8e0205 */
[----:B------:R-:W-:Y:S02]  /*13c0*/  UIMAD UR6, UR19, UR9, UR51 ;  /* 0x00000009130672a4 */ /* 0x000fe4000f8e0233 */
[----:B------:R-:W-:Y:S01]  /*13d0*/  UIMAD UR22, UR4, UR26, UR10 ;  /* 0x0000001a041672a4 */ /* 0x000fe2000f8e020a */
[----:B------:R-:W-:Y:S02]  /*13e0*/  @!UP0 UMOV UR5, UR8 ;  /* 0x0000000800058c82 */ /* 0x000fe40008000000 */
[----:B------:R-:W-:-:S12]  /*13f0*/  UIMAD UR51, UR5, UR19, UR6 ;  /* 0x00000013053372a4 */ /* 0x000fd8000f8e0206 */
.L_x_15:
[----:B------:R-:W1:Y:S02]  /*1400*/  LDCU UR4, c[0x0][0xc30] ;  /* 0x00018600ff0477ac */ /* 0x000e640008000800 */
[----:B-1----:R-:W-:-:S09]  /*1410*/  UISETP.NE.AND UP0, UPT, UR4, 0x1, UPT ;  /* 0x000000010400788c */ /* 0x002fd2000bf05270 */
[----:B------:R-:W-:Y:S05]  /*1420*/  BRA.U UP0, `(.L_x_16) ;  /* 0x0000000100447547 */ /* 0x000fea000b800000 */
[----:B------:R-:W1:Y:S01]  /*1430*/  LDCU.128 UR8, c[0x0][0xc10] ;  /* 0x00018200ff0877ac */ /* 0x000e620008000c00 */
[----:B------:R-:W2:Y:S01]  /*1440*/  LDCU UR12, c[0x0][0xc0c] ;  /* 0x00018180ff0c77ac */ /* 0x000ea20008000800 */
[----:B------:R-:W3:Y:S01]  /*1450*/  LDCU UR13, c[0x0][0xc20] ;  /* 0x00018400ff0d77ac */ /* 0x000ee20008000800 */
[----:B-1----:R-:W-:Y:S02]  /*1460*/  UIMAD.WIDE.U32 UR6, UR51, UR8, URZ ;  /* 0x00000008330672a5 */ /* 0x002fe4000f8e00ff */
[----:B------:R-:W-:Y:S02]  /*1470*/  UIMAD.WIDE.U32 UR4, UR22, UR11, URZ ;  /* 0x0000000b160472a5 */ /* 0x000fe4000f8e00ff */
[----:B--2---:R-:W-:Y:S02]  /*1480*/  UISETP.NE.AND UP1, UPT, UR12, 0x1, UPT ;  /* 0x000000010c00788c */ /* 0x004fe4000bf25270 */
[----:B------:R-:W-:Y:S01]  /*1490*/  UISETP.NE.AND UP0, UPT, UR10, 0x1, UPT ;  /* 0x000000010a00788c */ /* 0x000fe2000bf05270 */
[----:B------:R-:W-:-:S02]  /*14a0*/  UMOV UR6, UR7 ;  /* 0x0000000700067c82 */ /* 0x000fc40008000000 */
[----:B------:R-:W-:Y:S01]  /*14b0*/  UMOV UR4, UR5 ;  /* 0x0000000500047c82 */ /* 0x000fe20008000000 */
[----:B------:R-:W-:Y:S02]  /*14c0*/  USHF.R.U32.HI UR6, URZ, UR9, UR6 ;  /* 0x00000009ff067299 */ /* 0x000fe40008011606 */
[----:B---3--:R-:W-:Y:S02]  /*14d0*/  USHF.R.U32.HI UR4, URZ, UR13, UR4 ;  /* 0x0000000dff047299 */ /* 0x008fe40008011604 */
[----:B------:R-:W-:Y:S02]  /*14e0*/  USEL UR5, UR51, UR6, !UP1 ;  /* 0x0000000633057287 */ /* 0x000fe4000c800000 */
[----:B------:R-:W-:-:S04]  /*14f0*/  USEL UR4, UR22, UR4, !UP0 ;  /* 0x0000000416047287 */ /* 0x000fc8000c000000 */
[----:B------:R-:W-:Y:S02]  /*1500*/  UIADD3 UR6, UPT, UPT, UR5, -UR4, URZ ;  /* 0x8000000405067290 */ /* 0x000fe4000fffe0ff */
[----:B------:R-:W-:Y:S02]  /*1510*/  UIADD3 UR4, UPT, UPT, -UR5, UR4, URZ ;  /* 0x0000000405047290 */ /* 0x000fe4000fffe1ff */
[----:B------:R-:W-:Y:S02]  /*1520*/  UIMAD UR22, UR6, UR10, UR22 ;  /* 0x0000000a061672a4 */ /* 0x000fe4000f8e0216 */
[----:B------:R-:W-:-:S12]  /*1530*/  UIMAD UR51, UR4, UR12, UR51 ;  /* 0x0000000c043372a4 */ /* 0x000fd8000f8e0233 */
.L_x_16:
[----:B------:R-:W-:Y:S01]  /*1540*/  BAR.SYNC.DEFER_BLOCKING 0x0 ;  /* 0x0000000000007b1d */ /* 0x000fe20000010000 */
[----:B------:R-:W-:Y:S01]  /*1550*/  UISETP.NE.AND UP0, UPT, UR15, 0x2, UPT ;  /* 0x000000020f00788c */ /* 0x000fe2000bf05270 */
[----:B------:R-:W-:Y:S02]  /*1560*/  ISETP.NE.OR P2, PT, R0, 0x2, !P2 ;  /* 0x000000020000780c */ /* 0x000fe40005745670 */
[----:B------:R-:W-:Y:S02]  /*1570*/  LOP3.LUT R0, R50, 0x1f, RZ, 0xc0, !PT ;  /* 0x0000001f32007812 */ /* 0x000fe400078ec0ff */
[----:B------:R-:W1:Y:S04]  /*1580*/  LDCU UR39, c[0x0][0xc24] ;  /* 0x00018480ff2777ac */ /* 0x000e680008000800 */
[----:B------:R-:W-:Y:S05]  /*1590*/  BRA.U UP0, `(.L_x_17) ;  /* 0x0000002500a07547 */ /* 0x000fea000b800000 */
[----:B------:R-:W2:Y:S01]  /*15a0*/  LDCU UR5, c[0x0][0x388] ;  /* 0x00007100ff0577ac */ /* 0x000ea20008000800 */
[----:B------:R-:W-:Y:S01]  /*15b0*/  PLOP3.LUT P1, PT, PT, PT, UP2, 0x80, 0x8 ;  /* 0x000000000008781c */ /* 0x000fe20003f2f028 */
[----:B------:R-:W-:Y:S01]  /*15c0*/  IMAD.MOV.U32 R2, RZ, RZ, RZ ;  /* 0x000000ffff027224 */ /* 0x000fe200078e00ff */
[----:B------:R-:W-:Y:S01]  /*15d0*/  ISETP.EQ.OR P3, PT, R0, RZ, P2 ;  /* 0x000000ff0000720c */ /* 0x000fe20001762670 */
[----:B------:R-:W3:Y:S01]  /*15e0*/  LDCU UR8, c[0x0][0x38c] ;  /* 0x00007180ff0877ac */ /* 0x000ee20008000800 */
[----:B------:R-:W-:Y:S01]  /*15f0*/  PLOP3.LUT P1, PT, P1, PT, PT, 0x8, 0x80 ;  /* 0x000000000080781c */ /* 0x000fe20000f2e170 */
[----:B------:R-:W4:Y:S01]  /*1600*/  LDCU.64 UR6, c[0x0][0x390] ;  /* 0x00007200ff0677ac */ /* 0x000f220008000a00 */
[----:B------:R-:W1:Y:S01]  /*1610*/  LDCU UR53, c[0x0][0x370] ;  /* 0x00006e00ff3577ac */ /* 0x000e620008000800 */
[----:B------:R-:W1:Y:S01]  /*1620*/  LDCU.64 UR42, c[0x0][0x348] ;  /* 0x00006900ff2a77ac */ /* 0x000e620008000a00 */
[----:B--2---:R-:W-:Y:S01]  /*1630*/  UIADD3 UR5, UPT, UPT, UR5, 0x1f, URZ ;  /* 0x0000001f05057890 */ /* 0x004fe2000fffe0ff */
[----:B------:R-:W2:Y:S03]  /*1640*/  LDCU UR52, c[0x0][0x374] ;  /* 0x00006e80ff3477ac */ /* 0x000ea60008000800 */
[----:B------:R-:W-:Y:S01]  /*1650*/  USHF.R.S32.HI UR4, URZ, 0x1f, UR5 ;  /* 0x0000001fff047899 */ /* 0x000fe20008011405 */
[----:B------:R-:W-:Y:S01]  /*1660*/  UMOV UR26, 0x1 ;  /* 0x00000001001a7882 */ /* 0x000fe20000000000 */
[----:B------:R-:W-:-:S02]  /*1670*/  UMOV UR30, URZ ;  /* 0x000000ff001e7c82 */ /* 0x000fc40008000000 */
[----:B------:R-:W-:Y:S01]  /*1680*/  ULEA.HI UR4, UR4, UR5, URZ, 0x5 ;  /* 0x0000000504047291 */ /* 0x000fe2000f8f28ff */
[----:B------:R-:W-:Y:S01]  /*1690*/  UMOV UR31, URZ ;  /* 0x000000ff001f7c82 */ /* 0x000fe20008000000 */
[----:B------:R-:W-:Y:S02]  /*16a0*/  UMOV UR38, URZ ;  /* 0x000000ff00267c82 */ /* 0x000fe40008000000 */
[----:B------:R-:W-:-:S04]  /*16b0*/  USHF.R.S32.HI UR4, URZ, 0x5, UR4 ;  /* 0x00000005ff047899 */ /* 0x000fc80008011404 */
[----:B---3--:R-:W-:-:S04]  /*16c0*/  UIMAD UR4, UR4, UR8, URZ ;  /* 0x00000008040472a4 */ /* 0x008fc8000f8e02ff */
[----:B----4-:R-:W-:-:S04]  /*16d0*/  UIMAD UR4, UR4, UR6, URZ ;  /* 0x00000006040472a4 */ /* 0x010fc8000f8e02ff */
[----:B------:R-:W-:-:S04]  /*16e0*/  UIMAD UR54, UR4, UR7, URZ ;  /* 0x00000007043672a4 */ /* 0x000fc8000f8e02ff */
[----:B------:R-:W-:Y:S02]  /*16f0*/  UISETP.NE.AND UP1, UPT, UR54, URZ, UPT ;  /* 0x000000ff3600728c */ /* 0x000fe4000bf25270 */
[----:B------:R-:W-:-:S04]  /*1700*/  UISETP.LT.U32.AND UP0, UPT, UR54, 0x1a, UPT ;  /* 0x0000001a3600788c */ /* 0x000fc8000bf01070 */
[----:B------:R-:W-:-:S04]  /*1710*/  USEL UR4, UR54, 0x1a, UP0 ;  /* 0x0000001a36047887 */ /* 0x000fc80008000000 */
[----:B------:R-:W-:Y:S02]  /*1720*/  UIADD3 UR5, UPT, UPT, UR4, -0x1, URZ ;  /* 0xffffffff04057890 */ /* 0x000fe4000fffe0ff */
[----:B------:R-:W-:Y:S02]  /*1730*/  @!UP1 UIADD3 UR5, UPT, UPT, UR4, URZ, URZ ;  /* 0x000000ff04059290 */ /* 0x000fe4000fffe0ff */
[----:B------:R-:W-:Y:S02]  /*1740*/  UIADD3 UR50, UPT, UPT, UR54, -UR4, URZ ;  /* 0x8000000436327290 */ /* 0x000fe4000fffe0ff */
[----:B-12---:R-:W-:-:S12]  /*1750*/  UIADD3 UR55, UPT, UPT, UR5, 0x1, URZ ;  /* 0x0000000105377890 */ /* 0x006fd8000fffe0ff */
.L_x_33:
[----:B------:R-:W1:Y:S01]  /*1760*/  S2UR UR36, SR_CgaCtaId ;  /* 0x00000000002479c3 */ /* 0x000e620000008800 */
[----:B------:R-:W-:Y:S01]  /*1770*/  UMOV UR4, 0x400 ;  /* 0x0000040000047882 */ /* 0x000fe20000000000 */
[----:B------:R-:W-:Y:S01]  /*1780*/  MOV R0, UR26 ;  /* 0x0000001a00007c02 */ /* 0x000fe20008000f00 */
[----:B------:R-:W-:Y:S02]  /*1790*/  UISETP.NE.AND UP0, UPT, UR54, URZ, UPT ;  /* 0x000000ff3600728c */ /* 0x000fe4000bf05270 */
[----:B------:R-:W-:Y:S01]  /*17a0*/  USHF.L.U32 UR19, UR22, 0x6, URZ ;  /* 0x0000000616137899 */ /* 0x000fe200080006ff */
[----:B------:R-:W-:Y:S01]  /*17b0*/  SHF.L.U32 R0, R0, 0x1f, RZ ;  /* 0x0000001f00007819 */ /* 0x000fe200000006ff */
[----:B------:R-:W-:Y:S01]  /*17c0*/  USHF.L.U32 UR44, UR51, 0x6, URZ ;  /* 0x00000006332c7899 */ /* 0x000fe200080006ff */
[----:B------:R-:W-:Y:S01]  /*17d0*/  UMOV UR27, URZ ;  /* 0x000000ff001b7c82 */ /* 0x000fe20008000000 */
[----:B------:R-:W-:Y:S01]  /*17e0*/  UMOV UR22, URZ ;  /* 0x000000ff00167c82 */ /* 0x000fe20008000000 */
[----:B------:R-:W-:Y:S01]  /*17f0*/  UMOV UR21, URZ ;  /* 0x000000ff00157c82 */ /* 0x000fe20008000000 */
[----:B------:R-:W-:Y:S01]  /*1800*/  UMOV UR20, URZ ;  /* 0x000000ff00147c82 */ /* 0x000fe20008000000 */
[----:B-1----:R-:W-:-:S04]  /*1810*/  ULEA UR36, UR36, UR4, 0x18 ;  /* 0x0000000424247291 */ /* 0x002fc8000f8ec0ff */
[----:B------:R-:W-:-:S09]  /*1820*/  ULEA UR4, UR30, UR36, 0x3 ;  /* 0x000000241e047291 */ /* 0x000fd2000f8e18ff */
[----:B------:R1:W2:Y:S01]  /*1830*/  SYNCS.PHASECHK.TRANS64.TRYWAIT P0, [UR4+0xd0], R0 ;  /* 0x0000d000ff0075a7 */ /* 0x0002a20008001104 */
[----:B------:R-:W-:Y:S05]  /*1840*/  BRA.U !UP0, `(.L_x_18) ;  /* 0x0000000508947547 */ /* 0x000fea000b800000 */
[----:B------:R-:W3:Y:S01]  /*1850*/  LDCU.128 UR12, c[0x0][0x480] ;  /* 0x00009000ff0c77ac */ /* 0x000ee20008000c00 */
[----:B------:R-:W4:Y:S01]  /*1860*/  LDCU.128 UR8, c[0x0][0x490] ;  /* 0x00009200ff0877ac */ /* 0x000f220008000c00 */
[----:B------:R-:W1:Y:S01]  /*1870*/  LDCU.64 UR20, c[0x0][0x4c0] ;  /* 0x00009800ff1477ac */ /* 0x000e620008000a00 */
[----:B------:R-:W1:Y:S01]  /*1880*/  LDCU.64 UR16, c[0x0][0x4f0] ;  /* 0x00009e00ff1077ac */ /* 0x000e620008000a00 */
[----:B------:R-:W1:Y:S01]  /*1890*/  LDCU UR18, c[0x0][0x4c8] ;  /* 0x00009900ff1277ac */ /* 0x000e620008000800 */
[----:B---3--:R-:W-:Y:S02]  /*18a0*/  UIMAD.WIDE.U32 UR4, UR44, UR13, URZ ;  /* 0x0000000d2c0472a5 */ /* 0x008fe4000f8e00ff */
[----:B------:R-:W-:Y:S02]  /*18b0*/  UISETP.NE.AND UP0, UPT, UR12, 0x1, UPT ;  /* 0x000000010c00788c */ /* 0x000fe4000bf05270 */
[----:B------:R-:W-:Y:S01]  /*18c0*/  USHF.R.U32.HI UR5, URZ, UR14, UR5 ;  /* 0x0000000eff057299 */ /* 0x000fe20008011605 */
[----:B------:R-:W3:Y:S03]  /*18d0*/  LDCU UR45, c[0x0][0x38c] ;  /* 0x00007180ff2d77ac */ /* 0x000ee60008000800 */
[----:B------:R-:W-:-:S02]  /*18e0*/  USEL UR5, UR44, UR5, !UP0 ;  /* 0x000000052c057287 */ /* 0x000fc4000c000000 */
[----:B------:R-:W-:Y:S02]  /*18f0*/  UISETP.NE.AND UP0, UPT, UR15, 0x1, UPT ;  /* 0x000000010f00788c */ /* 0x000fe4000bf05270 */
[----:B----4-:R-:W-:Y:S01]  /*1900*/  UIMAD.WIDE.U32 UR6, UR5, UR8, URZ ;  /* 0x00000008050672a5 */ /* 0x010fe2000f8e00ff */
[----:B------:R-:W4:Y:S01]  /*1910*/  LDCU UR8, c[0x0][0x4a0] ;  /* 0x00009400ff0877ac */ /* 0x000f220008000800 */
[----:B------:R-:W1:Y:S05]  /*1920*/  LDCU UR23, c[0x0][0x4cc] ;  /* 0x00009980ff1777ac */ /* 0x000e6a0008000800 */
[----:B------:R-:W-:Y:S01]  /*1930*/  UMOV UR4, UR7 ;  /* 0x0000000700047c82 */ /* 0x000fe20008000000 */
[----:B------:R-:W1:Y:S01]  /*1940*/  LDCU.64 UR40, c[0x0][0x390] ;  /* 0x00007200ff2877ac */ /* 0x000e620008000a00 */
[----:B------:R-:W-:Y:S01]  /*1950*/  USHF.R.U32.HI UR4, URZ, UR9, UR4 ;  /* 0x00000009ff047299 */ /* 0x000fe20008011604 */
[----:B------:R-:W1:Y:S03]  /*1960*/  LDCU UR9, c[0x0][0x4ec] ;  /* 0x00009d80ff0977ac */ /* 0x000e660008000800 */
[----:B------:R-:W-:-:S02]  /*1970*/  USEL UR4, UR5, UR4, !UP0 ;  /* 0x0000000405047287 */ /* 0x000fc4000c000000 */
[----:B------:R-:W-:Y:S02]  /*1980*/  UISETP.NE.AND UP0, UPT, UR10, 0x1, UPT ;  /* 0x000000010a00788c */ /* 0x000fe4000bf05270 */
[----:B------:R-:W-:Y:S01]  /*1990*/  UIMAD.WIDE.U32 UR6, UR4, UR11, URZ ;  /* 0x0000000b040672a5 */ /* 0x000fe2000f8e00ff */
[----:B------:R-:W1:Y:S01]  /*19a0*/  LDCU.64 UR24, c[0x0][0x4d0] ;  /* 0x00009a00ff1877ac */ /* 0x000e620008000a00 */
[----:B------:R-:W-:-:S05]  /*19b0*/  UIADD3 UR38, UPT, UPT, UR55, UR31, URZ ;  /* 0x0000001f37267290 */ /* 0x000fca000fffe0ff */
[----:B------:R-:W-:Y:S01]  /*19c0*/  UMOV UR6, UR7 ;  /* 0x0000000700067c82 */ /* 0x000fe20008000000 */
[----:B------:R-:W-:Y:S02]  /*19d0*/  UIADD3 UR7, UPT, UPT, -UR4, URZ, URZ ;  /* 0x000000ff04077290 */ /* 0x000fe4000fffe1ff */
[----:B----4-:R-:W-:Y:S02]  /*19e0*/  USHF.R.U32.HI UR6, URZ, UR8, UR6 ;  /* 0x00000008ff067299 */ /* 0x010fe40008011606 */
[----:B------:R-:W-:Y:S02]  /*19f0*/  UIADD3 UR8, UPT, UPT, -UR5, URZ, URZ ;  /* 0x000000ff05087290 */ /* 0x000fe4000fffe1ff */
[----:B------:R-:W-:Y:S02]  /*1a00*/  USEL UR14, UR4, UR6, !UP0 ;  /* 0x00000006040e7287 */ /* 0x000fe4000c000000 */
[----:B------:R-:W-:Y:S02]  /*1a10*/  UIMAD UR7, UR15, UR7, UR5 ;  /* 0x000000070f0772a4 */ /* 0x000fe4000f8e0205 */
[----:B------:R-:W-:-:S02]  /*1a20*/  UIADD3 UR6, UPT, UPT, -UR14, URZ, URZ ;  /* 0x000000ff0e067290 */ /* 0x000fc4000fffe1ff */
[----:B------:R-:W-:Y:S02]  /*1a30*/  UIMAD UR8, UR12, UR8, UR44 ;  /* 0x000000080c0872a4 */ /* 0x000fe4000f8e022c */
[----:B------:R-:W-:Y:S02]  /*1a40*/  UIMAD UR13, UR10, UR6, UR4 ;  /* 0x000000060a0d72a4 */ /* 0x000fe4000f8e0204 */
[----:B-1----:R-:W-:Y:S02]  /*1a50*/  UIMAD UR11, UR8, UR20, UR9 ;  /* 0x00000014080b72a4 */ /* 0x002fe4000f8e0209 */
[----:B------:R-:W-:Y:S01]  /*1a60*/  UIMAD UR12, UR7, UR21, UR16 ;  /* 0x00000015070c72a4 */ /* 0x000fe2000f8e0210 */
[----:B------:R-:W1:Y:S02]  /*1a70*/  LDCU.64 UR4, c[0x0][0x4f8] ;  /* 0x00009f00ff0477ac */ /* 0x000e640008000a00 */
[----:B------:R-:W4:Y:S01]  /*1a80*/  LDCU UR6, c[0x0][0x500] ;  /* 0x0000a000ff0677ac */ /* 0x000f220008000800 */
[----:B------:R-:W-:Y:S01]  /*1a90*/  UIMAD UR13, UR13, UR18, UR17 ;  /* 0x000000120d0d72a4 */ /* 0x000fe2000f8e0211 */
[----:B------:R-:W-:Y:S01]  /*1aa0*/  UMOV UR27, URZ ;  /* 0x000000ff001b7c82 */ /* 0x000fe20008000000 */
[----:B------:R-:W-:Y:S01]  /*1ab0*/  UMOV UR7, UR30 ;  /* 0x0000001e00077c82 */ /* 0x000fe20008000000 */
[----:B------:R-:W-:Y:S01]  /*1ac0*/  UMOV UR20, URZ ;  /* 0x000000ff00147c82 */ /* 0x000fe20008000000 */
[----:B------:R-:W-:Y:S01]  /*1ad0*/  UMOV UR21, URZ ;  /* 0x000000ff00157c82 */ /* 0x000fe20008000000 */
[----:B---3--:R-:W-:-:S07]  /*1ae0*/  UMOV UR22, URZ ;  /* 0x000000ff00167c82 */ /* 0x008fce0008000000 */
.L_x_23:
[----:B------:R-:W-:Y:S01]  /*1af0*/  @!P2 MOV R3, 0x2000 ;  /* 0x000020000003a802 */ /* 0x000fe20000000f00 */
[----:B------:R-:W-:Y:S01]  /*1b00*/  ULEA UR9, UR7, UR36, 0x3 ;  /* 0x0000002407097291 */ /* 0x000fe2000f8e18ff */
[----:B--2---:R-:W-:Y:S11]  /*1b10*/  @P0 BRA `(.L_x_19) ;  /* 0x0000000000100947 */ /* 0x004ff60003800000 */
[----:B------:R-:W-:Y:S04]  /*1b20*/  MOV R4, UR26 ;  /* 0x0000001a00047c02 */ /* 0x000fe80008000f00 */
[----:B------:R-:W-:Y:S04]  /*1b30*/  SHF.L.U32 R4, R4, 0x1f, RZ ;  /* 0x0000001f04047819 */ /* 0x000fe800000006ff */
[----:B------:R-:W2:Y:S02]  /*1b40*/  SYNCS.PHASECHK.TRANS64.TRYWAIT P0, [UR9+0xd0], R4 ;  /* 0x0000d004ff0075a7 */ /* 0x000ea40008001109 */
[----:B--2---:R-:W-:Y:S05]  /*1b50*/  @!P0 BRA `(.L_x_20) ;  /* 0x0000006800fc8947 */ /* 0x004fea0003800000 */
.L_x_19:
[----:B------:R3:W-:Y:S01]  /*1b60*/  @!P2 SYNCS.ARRIVE.TRANS64 RZ, [UR9], R3 ;  /* 0x00000003ffffa9a7 */ /* 0x0007e20008000009 */
[----:B------:R-:W-:Y:S04]  /*1b70*/  BSSY.RECONVERGENT B0, `(.L_x_21) ;  /* 0x0000003000007945 */ /* 0x000fe80003800200 */
[----:B------:R-:W-:Y:S05]  /*1b80*/  @P3 BRA `(.L_x_22) ;  /* 0x0000000000043947 */ /* 0x000fea0003800000 */
[----:B-1--4-:R-:W-:Y:S05]  /*1b90*/  BPT.TRAP 0x1 ;  /* 0x000000040000795c */ /* 0x012fea0000300000 */
.L_x_22:
[----:B-1--4-:R-:W-:Y:S05]  /*1ba0*/  BSYNC.RECONVERGENT B0 ;  /* 0x0000000000007941 */ /* 0x012fea0003800200 */
.L_x_21:
[----:B------:R-:W-:Y:S02]  /*1bb0*/  UIADD3 UR8, UPT, UPT, UR7, 0x1, URZ ;  /* 0x0000000107087890 */ /* 0x000fe4000fffe0ff */
[----:B------:R-:W-:Y:S02]  /*1bc0*/  UIMAD UR15, UR20, UR23, UR4 ;  /* 0x00000017140f72a4 */ /* 0x000fe4000f8e0204 */
[----:B------:R-:W-:Y:S02]  /*1bd0*/  UISETP.NE.AND UP0, UPT, UR8, 0x1a, UPT ;  /* 0x0000001a0800788c */ /* 0x000fe4000bf05270 */
[----:B------:R-:W-:Y:S02]  /*1be0*/  ULEA UR16, UR7, UR36, 0xc ;  /* 0x0000002407107291 */ /* 0x000fe4000f8e60ff */
[----:B------:R-:W-:Y:S02]  /*1bf0*/  USEL UR10, URZ, 0x1, UP0 ;  /* 0x00000001ff0a7887 */ /* 0x000fe40008000000 */
[----:B------:R-:W-:Y:S02]  /*1c00*/  USEL UR30, UR8, URZ, UP0 ;  /* 0x000000ff081e7287 */ /* 0x000fe40008000000 */
[----:B------:R-:W-:Y:S02]  /*1c10*/  ULOP3.LUT UR26, UR26, UR10, URZ, 0x3c, !UPT ;  /* 0x0000000a1a1a7292 */ /* 0x000fe4000f8e3cff */
[----:B------:R-:W-:Y:S02]  /*1c20*/  ULEA UR8, UR30, UR36, 0x3 ;  /* 0x000000241e087291 */ /* 0x000fe4000f8e18ff */
[----:B------:R-:W-:Y:S02]  /*1c30*/  UIADD3 UR34, UP0, UPT, UR42, 0x80, URZ ;  /* 0x000000802a227890 */ /* 0x000fe4000ff1e0ff */
[----:B------:R-:W-:Y:S01]  /*1c40*/  USHF.L.U32 UR10, UR27, 0x5, URZ ;  /* 0x000000051b0a7899 */ /* 0x000fe200080006ff */
[----:B--2---:R-:W-:Y:S01]  /*1c50*/  MOV R0, UR26 ;  /* 0x0000001a00007c02 */ /* 0x004fe20008000f00 */
[----:B------:R-:W-:Y:S02]  /*1c60*/  UIADD3.X UR35, UPT, UPT, URZ, UR43, URZ, UP0, !UPT ;  /* 0x0000002bff237290 */ /* 0x000fe400087fe4ff */
[----:B------:R-:W-:Y:S01]  /*1c70*/  UIADD3 UR32, UP3, UPT, UR42, 0x200, URZ ;  /* 0x000002002a207890 */ /* 0x000fe2000ff7e0ff */
[----:B------:R-:W-:Y:S01]  /*1c80*/  SHF.L.U32 R0, R0, 0x1f, RZ ;  /* 0x0000001f00007819 */ /* 0x000fe200000006ff */
[----:B------:R-:W-:Y:S02]  /*1c90*/  UIADD3 UR37, UPT, UPT, UR20, 0x1, URZ ;  /* 0x0000000114257890 */ /* 0x000fe4000fffe0ff */
[----:B------:R-:W-:Y:S01]  /*1ca0*/  UIADD3.X UR33, UPT, UPT, URZ, UR43, URZ, UP3, !UPT ;  /* 0x0000002bff217290 */ /* 0x000fe20009ffe4ff */
[----:B------:R1:W2:Y:S01]  /*1cb0*/  SYNCS.PHASECHK.TRANS64.TRYWAIT P0, [UR8+0xd0], R0 ;  /* 0x0000d000ff0075a7 */ /* 0x0002a20008001108 */
[----:B------:R-:W-:Y:S02]  /*1cc0*/  UIMAD UR8, UR21, UR24, UR5 ;  /* 0x00000018150872a4 */ /* 0x000fe4000f8e0205 */
[----:B------:R-:W-:Y:S02]  /*1cd0*/  UIMAD UR7, UR22, UR25, UR6 ;  /* 0x00000019160772a4 */ /* 0x000fe4000f8e0206 */
[----:B------:R-:W-:Y:S02]  /*1ce0*/  ULEA UR15, UR8, UR15, 0x5 ;  /* 0x0000000f080f7291 */ /* 0x000fe4000f8e28ff */
[----:B------:R-:W-:Y:S02]  /*1cf0*/  UIADD3 UR8, UPT, UPT, UR16, 0x3600, URZ ;  /* 0x0000360010087890 */ /* 0x000fe4000fffe0ff */
[----:B------:R-:W-:Y:S02]  /*1d00*/  ULEA UR7, UR7, UR15, 0xa ;  /* 0x0000000f07077291 */ /* 0x000fe4000f8e50ff */
[----:B------:R-:W-:Y:S02]  /*1d10*/  UIADD3 UR16, UPT, UPT, UR16, 0x1d600, URZ ;  /* 0x0001d60010107890 */ /* 0x000fe4000fffe0ff */
[----:B------:R-:W-:Y:S02]  /*1d20*/  UPRMT UR7, UR7, 0x5410, URZ ;  /* 0x0000541007077896 */ /* 0x000fe400080000ff */
[----:B------:R-:W-:Y:S02]  /*1d30*/  UISETP.NE.AND UP2, UPT, UR37, UR45, UPT ;  /* 0x0000002d2500728c */ /* 0x000fe4000bf45270 */
[----:B------:R-:W-:Y:S02]  /*1d40*/  UIADD3 UR29, UPT, UPT, UR21, 0x1, URZ ;  /* 0x00000001151d7890 */ /* 0x000fe4000fffe0ff */
[----:B------:R-:W-:Y:S02]  /*1d50*/  UIADD3 UR28, UPT, UPT, UR22, 0x1, URZ ;  /* 0x00000001161c7890 */ /* 0x000fe4000fffe0ff */
[----:B------:R-:W-:Y:S01]  /*1d60*/  UIADD3 UR31, UPT, UPT, UR31, 0x1, URZ ;  /* 0x000000011f1f7890 */ /* 0x000fe2000fffe0ff */
[----:B------:R4:W-:Y:S01]  /*1d70*/  UTMALDG.5D.IM2COL [UR8], [UR34], UR7 ;  /* 0x00000008220073b4 */ /* 0x0009e20008060007 */
[----:B------:R-:W-:Y:S01]  /*1d80*/  UMOV UR46, 0x0 ;  /* 0x00000000002e7882 */ /* 0x000fe20000000000 */
[----:B------:R-:W-:Y:S01]  /*1d90*/  UMOV UR47, 0x10000000 ;  /* 0x10000000002f7882 */ /* 0x000fe20000000000 */
[----:B------:R-:W-:Y:S01]  /*1da0*/  UMOV UR17, UR9 ;  /* 0x0000000900117c82 */ /* 0x000fe20008000000 */
[----:B------:R-:W-:Y:S01]  /*1db0*/  @UP2 UIADD3 UR29, UPT, UPT, UR21, URZ, URZ ;  /* 0x000000ff151d2290 */ /* 0x000fe2000fffe0ff */
[----:B------:R-:W-:Y:S03]  /*1dc0*/  UMOV UR18, UR10 ;  /* 0x0000000a00127c82 */ /* 0x000fe60008000000 */
[----:B------:R-:W-:Y:S01]  /*1dd0*/  UISETP.NE.AND UP1, UPT, UR29, UR40, UPT ;  /* 0x000000281d00728c */ /* 0x000fe2000bf25270 */
[----:B------:R3:W-:Y:S10]  /*1de0*/  UTMALDG.5D [UR16], [UR32], desc[UR46] ;  /* 0x00002e10200075b4 */ /* 0x0007f40008021000 */
[----:B------:R-:W-:Y:S04]  /*1df0*/  @UP1 UIADD3 UR28, UPT, UPT, UR22, URZ, URZ ;  /* 0x000000ff161c1290 */ /* 0x000fe8000fffe0ff */
[----:B------:R-:W-:Y:S02]  /*1e00*/  UISETP.NE.AND UP0, UPT, UR28, UR41, UPT ;  /* 0x000000291c00728c */ /* 0x000fe4000bf05270 */
[----:B----4-:R-:W-:Y:S09]  /*1e10*/  UIADD3 UR8, UPT, UPT, UR27, 0x1, URZ ;  /* 0x000000011b087890 */ /* 0x010ff2000fffe0ff */
[----:B------:R-:W-:Y:S01]  /*1e20*/  @UP0 UIADD3 UR8, UPT, UPT, UR27, URZ, URZ ;  /* 0x000000ff1b080290 */ /* 0x000fe2000fffe0ff */
[----:B------:R-:W-:Y:S06]  /*1e30*/  UMOV UR7, UR30 ;  /* 0x0000001e00077c82 */ /* 0x000fec0008000000 */
[----:B------:R-:W-:Y:S01]  /*1e40*/  UMOV UR27, UR8 ;  /* 0x00000008001b7c82 */ /* 0x000fe20008000000 */
[----:B---3--:R-:W-:Y:S02]  /*1e50*/  USEL UR22, UR28, URZ, UP0 ;  /* 0x000000ff1c167287 */ /* 0x008fe40008000000 */
[----:B------:R-:W-:Y:S02]  /*1e60*/  UISETP.NE.AND UP0, UPT, UR31, UR38, UPT ;  /* 0x000000261f00728c */ /* 0x000fe4000bf05270 */
[----:B------:R-:W-:Y:S02]  /*1e70*/  USEL UR20, UR37, URZ, UP2 ;  /* 0x000000ff25147287 */ /* 0x000fe40009000000 */
[----:B------:R-:W-:Y:S05]  /*1e80*/  USEL UR21, UR29, URZ, UP1 ;  /* 0x000000ff1d157287 */ /* 0x000fea0008800000 */
[----:B-1----:R-:W-:Y:S07]  /*1e90*/  BRA.U UP0, `(.L_x_23) ;  /* 0xfffffffd00147547 */ /* 0x002fee000b83ffff */
.L_x_18:
[----:B------:R-:W-:Y:S01]  /*1ea0*/  ULEA UR4, UR30, UR36, 0x3 ;  /* 0x000000241e047291 */ /* 0x000fe2000f8e18ff */
[----:B-1----:R-:W-:Y:S01]  /*1eb0*/  MOV R0, UR26 ;  /* 0x0000001a00007c02 */ /* 0x002fe20008000f00 */
[----:B------:R-:W-:Y:S01]  /*1ec0*/  @!P1 SYNCS.ARRIVE.TRANS64.A1T0 RZ, [UR36+0x1d8], RZ ;  /* 0x0001d8ffffff99a7 */ /* 0x000fe20008100024 */
[----:B------:R-:W-:Y:S02]  /*1ed0*/  UISETP.GE.AND UP0, UPT, UR50, 0x1, UPT ;  /* 0x000000013200788c */ /* 0x000fe4000bf06270 */
[----:B------:R-:W-:-:S04]  /*1ee0*/  SHF.L.U32 R0, R0, 0x1f, RZ ;  /* 0x0000001f00007819 */ /* 0x000fc800000006ff */
[----:B--2---:R1:W2:Y:S03]  /*1ef0*/  SYNCS.PHASECHK.TRANS64.TRYWAIT P0, [UR4+0xd0], R0 ;  /* 0x0000d000ff0075a7 */ /* 0x0042a60008001104 */
[----:B------:R-:W-:Y:S05]  /*1f00*/  BRA.U !UP0, `(.L_x_24) ;  /* 0x00000005088c7547 */ /* 0x000fea000b800000 */
[----:B------:R-:W3:Y:S01]  /*1f10*/  LDCU.128 UR8, c[0x0][0x480] ;  /* 0x00009000ff0877ac */ /* 0x000ee20008000c00 */
[----:B------:R-:W4:Y:S01]  /*1f20*/  LDCU.128 UR32, c[0x0][0x490] ;  /* 0x00009200ff2077ac */ /* 0x000f220008000c00 */
[----:B------:R-:W1:Y:S01]  /*1f30*/  LDCU.64 UR28, c[0x0][0x4c0] ;  /* 0x00009800ff1c77ac */ /* 0x000e620008000a00 */
[----:B------:R-:W1:Y:S01]  /*1f40*/  LDCU UR13, c[0x0][0x4c8] ;  /* 0x00009900ff0d77ac */ /* 0x000e620008000800 */
[----:B------:R-:W1:Y:S01]  /*1f50*/  LDCU.64 UR16, c[0x0][0x4f0] ;  /* 0x00009e00ff1077ac */ /* 0x000e620008000a00 */
[----:B---3--:R-:W-:Y:S02]  /*1f60*/  UIMAD.WIDE.U32 UR4, UR44, UR9, URZ ;  /* 0x000000092c0472a5 */ /* 0x008fe4000f8e00ff */
[----:B------:R-:W-:Y:S02]  /*1f70*/  UISETP.NE.AND UP0, UPT, UR8, 0x1, UPT ;  /* 0x000000010800788c */ /* 0x000fe4000bf05270 */
[----:B------:R-:W-:Y:S01]  /*1f80*/  USHF.R.U32.HI UR5, URZ, UR10, UR5 ;  /* 0x0000000aff057299 */ /* 0x000fe20008011605 */
[----:B------:R-:W3:Y:S03]  /*1f90*/  LDCU UR9, c[0x0][0x4a0] ;  /* 0x00009400ff0977ac */ /* 0x000ee60008000800 */
[----:B------:R-:W-:-:S02]  /*1fa0*/  USEL UR5, UR44, UR5, !UP0 ;  /* 0x000000052c057287 */ /* 0x000fc4000c000000 */
[----:B------:R-:W-:Y:S02]  /*1fb0*/  UISETP.NE.AND UP0, UPT, UR11, 0x1, UPT ;  /* 0x000000010b00788c */ /* 0x000fe4000bf05270 */
[----:B----4-:R-:W-:Y:S01]  /*1fc0*/  UIMAD.WIDE.U32 UR6, UR5, UR32, URZ ;  /* 0x00000020050672a5 */ /* 0x010fe2000f8e00ff */
[----:B------:R-:W1:Y:S01]  /*1fd0*/  LDCU UR10, c[0x0][0x4ec] ;  /* 0x00009d80ff0a77ac */ /* 0x000e620008000800 */
[----:B------:R-:W4:Y:S05]  /*1fe0*/  LDCU UR46, c[0x0][0x38c] ;  /* 0x00007180ff2e77ac */ /* 0x000f2a0008000800 */
[----:B------:R-:W-:Y:S01]  /*1ff0*/  UMOV UR4, UR7 ;  /* 0x0000000700047c82 */ /* 0x000fe20008000000 */
[----:B------:R-:W1:Y:S01]  /*2000*/  LDCU UR23, c[0x0][0x4cc] ;  /* 0x00009980ff1777ac */ /* 0x000e620008000800 */
[----:B------:R-:W-:Y:S01]  /*2010*/  USHF.R.U32.HI UR4, URZ, UR33, UR4 ;  /* 0x00000021ff047299 */ /* 0x000fe20008011604 */
[----:B------:R-:W1:Y:S03]  /*2020*/  LDCU.64 UR40, c[0x0][0x390] ;  /* 0x00007200ff2877ac */ /* 0x000e660008000a00 */
[----:B------:R-:W-:-:S02]  /*2030*/  USEL UR4, UR5, UR4, !UP0 ;  /* 0x0000000405047287 */ /* 0x000fc4000c000000 */
[----:B------:R-:W-:Y:S02]  /*2040*/  UISETP.NE.AND UP0, UPT, UR34, 0x1, UPT ;  /* 0x000000012200788c */ /* 0x000fe4000bf05270 */
[----:B------:R-:W-:Y:S01]  /*2050*/  UIMAD.WIDE.U32 UR6, UR4, UR35, URZ ;  /* 0x00000023040672a5 */ /* 0x000fe2000f8e00ff */
[----:B------:R-:W1:Y:S01]  /*2060*/  LDCU.64 UR24, c[0x0][0x4d0] ;  /* 0x00009a00ff1877ac */ /* 0x000e620008000a00 */
[----:B------:R-:W-:-:S05]  /*2070*/  UIADD3 UR38, UPT, UPT, UR50, UR38, URZ ;  /* 0x0000002632267290 */ /* 0x000fca000fffe0ff */
[----:B------:R-:W-:Y:S01]  /*2080*/  UMOV UR6, UR7 ;  /* 0x0000000700067c82 */ /* 0x000fe20008000000 */
[----:B------:R-:W-:Y:S02]  /*2090*/  UIADD3 UR7, UPT, UPT, -UR5, URZ, URZ ;  /* 0x000000ff05077290 */ /* 0x000fe4000fffe1ff */
[----:B---3--:R-:W-:Y:S02]  /*20a0*/  USHF.R.U32.HI UR6, URZ, UR9, UR6 ;  /* 0x00000009ff067299 */ /* 0x008fe40008011606 */
[----:B------:R-:W-:Y:S02]  /*20b0*/  UIMAD UR7, UR8, UR7, UR44 ;  /* 0x00000007080772a4 */ /* 0x000fe4000f8e022c */
[----:B------:R-:W-:Y:S02]  /*20c0*/  USEL UR14, UR4, UR6, !UP0 ;  /* 0x00000006040e7287 */ /* 0x000fe4000c000000 */
[----:B------:R-:W-:Y:S02]  /*20d0*/  UIADD3 UR6, UPT, UPT, -UR4, URZ, URZ ;  /* 0x000000ff04067290 */ /* 0x000fe4000fffe1ff */
[----:B------:R-:W-:-:S02]  /*20e0*/  UIADD3 UR9, UPT, UPT, -UR14, URZ, URZ ;  /* 0x000000ff0e097290 */ /* 0x000fc4000fffe1ff */
[----:B------:R-:W-:Y:S02]  /*20f0*/  UIMAD UR12, UR11, UR6, UR5 ;  /* 0x000000060b0c72a4 */ /* 0x000fe4000f8e0205 */
[----:B------:R-:W-:Y:S02]  /*2100*/  UIMAD UR9, UR34, UR9, UR4 ;  /* 0x00000009220972a4 */ /* 0x000fe4000f8e0204 */
[----:B-1----:R-:W-:Y:S01]  /*2110*/  UIMAD UR11, UR7, UR28, UR10 ;  /* 0x0000001c070b72a4 */ /* 0x002fe2000f8e020a */
[----:B------:R-:W1:Y:S02]  /*2120*/  LDCU.64 UR4, c[0x0][0x4f8] ;  /* 0x00009f00ff0477ac */ /* 0x000e640008000a00 */
[----:B------:R-:W3:Y:S01]  /*2130*/  LDCU UR6, c[0x0][0x500] ;  /* 0x0000a000ff0677ac */ /* 0x000ee20008000800 */
[----:B------:R-:W-:Y:S02]  /*2140*/  UIMAD UR12, UR12, UR29, UR16 ;  /* 0x0000001d0c0c72a4 */ /* 0x000fe4000f8e0210 */
[----:B------:R-:W-:Y:S01]  /*2150*/  UIMAD UR13, UR9, UR13, UR17 ;  /* 0x0000000d090d72a4 */ /* 0x000fe2000f8e0211 */
[----:B------:R-:W-:Y:S01]  /*2160*/  UMOV UR37, UR50 ;  /* 0x0000003200257c82 */ /* 0x000fe20008000000 */
[----:B----4-:R-:W-:-:S10]  /*2170*/  UMOV UR7, UR30 ;  /* 0x0000001e00077c82 */ /* 0x010fd40008000000 */
.L_x_29:
[----:B------:R-:W-:Y:S01]  /*2180*/  @!P2 MOV R3, 0x2000 ;  /* 0x000020000003a802 */ /* 0x000fe20000000f00 */
[----:B------:R-:W-:Y:S01]  /*2190*/  ULEA UR9, UR7, UR36, 0x3 ;  /* 0x0000002407097291 */ /* 0x000fe2000f8e18ff */
[----:B--2---:R-:W-:Y:S11]  /*21a0*/  @P0 BRA `(.L_x_25) ;  /* 0x0000000000100947 */ /* 0x004ff60003800000 */
[----:B------:R-:W-:Y:S04]  /*21b0*/  MOV R4, UR26 ;  /* 0x0000001a00047c02 */ /* 0x000fe80008000f00 */
[----:B------:R-:W-:Y:S04]  /*21c0*/  SHF.L.U32 R4, R4, 0x1f, RZ ;  /* 0x0000001f04047819 */ /* 0x000fe800000006ff */
[----:B------:R-:W2:Y:S02]  /*21d0*/  SYNCS.PHASECHK.TRANS64.TRYWAIT P0, [UR9+0xd0], R4 ;  /* 0x0000d004ff0075a7 */ /* 0x000ea40008001109 */
[----:B--2---:R-:W-:Y:S05]  /*21e0*/  @!P0 BRA `(.L_x_26) ;  /* 0x0000006400708947 */ /* 0x004fea0003800000 */
.L_x_25:
[----:B------:R4:W-:Y:S01]  /*21f0*/  @!P2 SYNCS.ARRIVE.TRANS64 RZ, [UR9], R3 ;  /* 0x00000003ffffa9a7 */ /* 0x0009e20008000009 */
[----:B------:R-:W-:Y:S04]  /*2200*/  BSSY.RECONVERGENT B0, `(.L_x_27) ;  /* 0x0000003000007945 */ /* 0x000fe80003800200 */
[----:B------:R-:W-:Y:S05]  /*2210*/  @P3 BRA `(.L_x_28) ;  /* 0x0000000000043947 */ /* 0x000fea0003800000 */
[----:B-1-3--:R-:W-:Y:S05]  /*2220*/  BPT.TRAP 0x1 ;  /* 0x000000040000795c */ /* 0x00afea0000300000 */
.L_x_28:
[----:B-1-3--:R-:W-:Y:S05]  /*2230*/  BSYNC.RECONVERGENT B0 ;  /* 0x0000000000007941 */ /* 0x00afea0003800200 */
.L_x_27:
[----:B------:R-:W-:Y:S02]  /*2240*/  UIADD3 UR8, UPT, UPT, UR7, 0x1, URZ ;  /* 0x0000000107087890 */ /* 0x000fe4000fffe0ff */
[----:B------:R-:W-:Y:S02]  /*2250*/  UIMAD UR16, UR20, UR23, UR4 ;  /* 0x00000017141072a4 */ /* 0x000fe4000f8e0204 */
[----:B------:R-:W-:Y:S02]  /*2260*/  UISETP.NE.AND UP0, UPT, UR8, 0x1a, UPT ;  /* 0x0000001a0800788c */ /* 0x000fe4000bf05270 */
[----:B------:R-:W-:Y:S02]  /*2270*/  UIMAD UR15, UR21, UR24, UR5 ;  /* 0x00000018150f72a4 */ /* 0x000fe4000f8e0205 */
[----:B------:R-:W-:Y:S02]  /*2280*/  USEL UR10, URZ, 0x1, UP0 ;  /* 0x00000001ff0a7887 */ /* 0x000fe40008000000 */
[----:B------:R-:W-:Y:S02]  /*2290*/  USEL UR30, UR8, URZ, UP0 ;  /* 0x000000ff081e7287 */ /* 0x000fe40008000000 */
[----:B------:R-:W-:Y:S02]  /*22a0*/  ULOP3.LUT UR26, UR26, UR10, URZ, 0x3c, !UPT ;  /* 0x0000000a1a1a7292 */ /* 0x000fe4000f8e3cff */
[----:B------:R-:W-:Y:S02]  /*22b0*/  ULEA UR8, UR30, UR36, 0x3 ;  /* 0x000000241e087291 */ /* 0x000fe4000f8e18ff */
[----:B------:R-:W-:Y:S02]  /*22c0*/  ULEA UR18, UR7, UR36, 0xc ;  /* 0x0000002407127291 */ /* 0x000fe4000f8e60ff */
[----:B------:R-:W-:Y:S01]  /*22d0*/  UIMAD UR7, UR22, UR25, UR6 ;  /* 0x00000019160772a4 */ /* 0x000fe2000f8e0206 */
[----:B--2---:R-:W-:Y:S01]  /*22e0*/  MOV R0, UR26 ;  /* 0x0000001a00007c02 */ /* 0x004fe20008000f00 */
[----:B------:R-:W-:Y:S02]  /*22f0*/  ULEA UR15, UR15, UR16, 0x5 ;  /* 0x000000100f0f7291 */ /* 0x000fe4000f8e28ff */
[----:B------:R-:W-:Y:S01]  /*2300*/  UIADD3 UR34, UP0, UPT, UR42, 0x80, URZ ;  /* 0x000000802a227890 */ /* 0x000fe2000ff1e0ff */
[----:B------:R-:W-:Y:S01]  /*2310*/  SHF.L.U32 R0, R0, 0x1f, RZ ;  /* 0x0000001f00007819 */ /* 0x000fe200000006ff */
[----:B------:R-:W-:Y:S02]  /*2320*/  ULEA UR7, UR7, UR15, 0xa ;  /* 0x0000000f07077291 */ /* 0x000fe4000f8e50ff */
[----:B------:R-:W-:Y:S01]  /*2330*/  USHF.L.U32 UR10, UR27, 0x5, URZ ;  /* 0x000000051b0a7899 */ /* 0x000fe200080006ff */
[----:B------:R1:W2:Y:S01]  /*2340*/  SYNCS.PHASECHK.TRANS64.TRYWAIT P0, [UR8+0xd0], R0 ;  /* 0x0000d000ff0075a7 */ /* 0x0002a20008001108 */
[----:B------:R-:W-:Y:S02]  /*2350*/  UIADD3.X UR35, UPT, UPT, URZ, UR43, URZ, UP0, !UPT ;  /* 0x0000002bff237290 */ /* 0x000fe400087fe4ff */
[----:B------:R-:W-:Y:S02]  /*2360*/  UIADD3 UR8, UPT, UPT, UR18, 0x3600, URZ ;  /* 0x0000360012087890 */ /* 0x000fe4000fffe0ff */
[----:B------:R-:W-:Y:S02]  /*2370*/  UPRMT UR7, UR7, 0x5410, URZ ;  /* 0x0000541007077896 */ /* 0x000fe400080000ff */
[----:B------:R-:W-:Y:S02]  /*2380*/  UIADD3 UR32, UP3, UPT, UR42, 0x200, URZ ;  /* 0x000002002a207890 */ /* 0x000fe4000ff7e0ff */
[----:B------:R-:W-:Y:S02]  /*2390*/  UIADD3 UR16, UPT, UPT, UR18, 0x1d600, URZ ;  /* 0x0001d60012107890 */ /* 0x000fe4000fffe0ff */
[----:B------:R-:W-:Y:S02]  /*23a0*/  UIADD3.X UR33, UPT, UPT, URZ, UR43, URZ, UP3, !UPT ;  /* 0x0000002bff217290 */ /* 0x000fe40009ffe4ff */
[----:B------:R-:W-:Y:S01]  /*23b0*/  UIADD3 UR31, UPT, UPT, UR20, 0x1, URZ ;  /* 0x00000001141f7890 */ /* 0x000fe2000fffe0ff */
[----:B------:R3:W-:Y:S01]  /*23c0*/  UTMALDG.5D.IM2COL [UR8], [UR34], UR7 ;  /* 0x00000008220073b4 */ /* 0x0007e20008060007 */
[----:B------:R-:W-:Y:S02]  /*23d0*/  UIADD3 UR29, UPT, UPT, UR21, 0x1, URZ ;  /* 0x00000001151d7890 */ /* 0x000fe4000fffe0ff */
[----:B------:R-:W-:Y:S02]  /*23e0*/  UISETP.NE.AND UP2, UPT, UR31, UR46, UPT ;  /* 0x0000002e1f00728c */ /* 0x000fe4000bf45270 */
[----:B------:R-:W-:Y:S01]  /*23f0*/  UIADD3 UR28, UPT, UPT, UR22, 0x1, URZ ;  /* 0x00000001161c7890 */ /* 0x000fe2000fffe0ff */
[----:B------:R-:W-:Y:S01]  /*2400*/  UMOV UR44, 0x0 ;  /* 0x00000000002c7882 */ /* 0x000fe20000000000 */
[----:B------:R-:W-:Y:S01]  /*2410*/  UMOV UR45, 0x10000000 ;  /* 0x10000000002d7882 */ /* 0x000fe20000000000 */
[----:B------:R-:W-:Y:S01]  /*2420*/  UMOV UR17, UR9 ;  /* 0x0000000900117c82 */ /* 0x000fe20008000000 */
[----:B------:R-:W-:Y:S02]  /*2430*/  UMOV UR18, UR10 ;  /* 0x0000000a00127c82 */ /* 0x000fe40008000000 */
[----:B------:R4:W-:Y:S03]  /*2440*/  UTMALDG.5D [UR16], [UR32], desc[UR44] ;  /* 0x00002c10200075b4 */ /* 0x0009e60008021000 */
[----:B------:R-:W-:Y:S04]  /*2450*/  @UP2 UIADD3 UR29, UPT, UPT, UR21, URZ, URZ ;  /* 0x000000ff151d2290 */ /* 0x000fe8000fffe0ff */
[----:B------:R-:W-:Y:S11]  /*2460*/  UISETP.NE.AND UP1, UPT, UR29, UR40, UPT ;  /* 0x000000281d00728c */ /* 0x000ff6000bf25270 */
[----:B------:R-:W-:Y:S04]  /*2470*/  @UP1 UIADD3 UR28, UPT, UPT, UR22, URZ, URZ ;  /* 0x000000ff161c1290 */ /* 0x000fe8000fffe0ff */
[----:B------:R-:W-:Y:S02]  /*2480*/  UISETP.NE.AND UP0, UPT, UR28, UR41, UPT ;  /* 0x000000291c00728c */ /* 0x000fe4000bf05270 */
[----:B---3--:R-:W-:Y:S02]  /*2490*/  UIADD3 UR8, UPT, UPT, UR27, 0x1, URZ ;  /* 0x000000011b087890 */ /* 0x008fe4000fffe0ff */
[----:B------:R-:W-:Y:S07]  /*24a0*/  UIADD3 UR7, UPT, UPT, UR37, -0x1, URZ ;  /* 0xffffffff25077890 */ /* 0x000fee000fffe0ff */
[----:B------:R-:W-:Y:S07]  /*24b0*/  @UP0 UIADD3 UR8, UPT, UPT, UR27, URZ, URZ ;  /* 0x000000ff1b080290 */ /* 0x000fee000fffe0ff */
[----:B------:R-:W-:Y:S01]  /*24c0*/  UMOV UR27, UR8 ;  /* 0x00000008001b7c82 */ /* 0x000fe20008000000 */
[----:B----4-:R-:W-:Y:S02]  /*24d0*/  USEL UR22, UR28, URZ, UP0 ;  /* 0x000000ff1c167287 */ /* 0x010fe40008000000 */
[----:B------:R-:W-:Y:S02]  /*24e0*/  UISETP.GT.U32.AND UP0, UPT, UR37, 0x1, UPT ;  /* 0x000000012500788c */ /* 0x000fe4000bf04070 */
[----:B------:R-:W-:Y:S02]  /*24f0*/  USEL UR20, UR31, URZ, UP2 ;  /* 0x000000ff1f147287 */ /* 0x000fe40009000000 */
[----:B------:R-:W-:Y:S01]  /*2500*/  USEL UR21, UR29, URZ, UP1 ;  /* 0x000000ff1d157287 */ /* 0x000fe20008800000 */
[----:B------:R-:W-:Y:S01]  /*2510*/  UMOV UR37, UR7 ;  /* 0x0000000700257c82 */ /* 0x000fe20008000000 */
[----:B------:R-:W-:Y:S03]  /*2520*/  UMOV UR7, UR30 ;  /* 0x0000001e00077c82 */ /* 0x000fe60008000000 */
[----:B-1----:R-:W-:Y:S07]  /*2530*/  BRA.U UP0, `(.L_x_29) ;  /* 0xfffffffd00107547 */ /* 0x002fee000b83ffff */
.L_x_24:
[----:B------:R-:W-:Y:S01]  /*2540*/  SHF.L.U32 R3, R2, 0x1f, RZ ;  /* 0x0000001f02037819 */ /* 0x000fe200000006ff */
[----:B------:R-:W-:-:S03]  /*2550*/  NOP ;  /* 0x0000000000007918 */ /* 0x000fc60000000000 */
[----:B--2---:R-:W2:Y:S02]  /*2560*/  SYNCS.PHASECHK.TRANS64.TRYWAIT P0, [UR36+0x1e0], R3 ;  /* 0x0001e003ff0075a7 */ /* 0x004ea40008001124 */
[----:B--2---:R-:W-:Y:S05]  /*2570*/  @!P0 BRA `(.L_x_30) ;  /* 0x0000006000a48947 */ /* 0x004fea0003800000 */
.L_x_133:
[----:B------:R-:W2:Y:S01]  /*2580*/  LDS.128 R4, [UR36+0x220] ;  /* 0x00022024ff047984 */ /* 0x000ea20008000c00 */
[----:B------:R-:W-:Y:S02]  /*2590*/  UIADD3 UR4, UPT, UPT, UR36, 0x1e8, URZ ;  /* 0x000001e824047890 */ /* 0x000fe4000fffe0ff */
[----:B------:R-:W-:Y:S01]  /*25a0*/  UISETP.GE.AND UP0, UPT, UR39, 0x1, UPT ;  /* 0x000000012700788c */ /* 0x000fe2000bf06270 */
[----:B------:R-:W-:Y:S01]  /*25b0*/  @!PT LDS RZ, [RZ] ;  /* 0x00000000fffff984 */ /* 0x000fe20000000800 */
[----:B------:R-:W-:Y:S01]  /*25c0*/  @!PT LDS RZ, [RZ] ;  /* 0x00000000fffff984 */ /* 0x000fe20000000800 */
[----:B------:R-:W-:Y:S01]  /*25d0*/  @!PT LDS RZ, [RZ] ;  /* 0x00000000fffff984 */ /* 0x000fe20000000800 */
[----:B------:R-:W-:Y:S01]  /*25e0*/  @!PT LDS RZ, [RZ] ;  /* 0x00000000fffff984 */ /* 0x000fe20000000800 */
[----:B------:R3:W-:Y:S06]  /*25f0*/  MEMBAR.ALL.CTA ;  /* 0x0000000000007992 */ /* 0x0007ec0000008000 */
[----:B---3--:R-:W3:Y:S01]  /*2600*/  FENCE.VIEW.ASYNC.S ;  /* 0x00000000000073c6 */ /* 0x008ee20000000000 */
[----:B------:R-:W-:-:S09]  /*2610*/  UPRMT UR4, URZ, 0x654, UR4 ;  /* 0x00000654ff047896 */ /* 0x000fd20008000004 */
[----:B---3--:R-:W-:Y:S01]  /*2620*/  SYNCS.ARRIVE.TRANS64.RED.A1T0 RZ, [UR4], RZ ;  /* 0x000000ffffff79a7 */ /* 0x008fe20008100404 */
[----:B--2---:R-:W-:-:S13]  /*2630*/  LOP3.LUT P0, RZ, R6, 0x1, RZ, 0xc0, !PT ;  /* 0x0000000106ff7812 */ /* 0x004fda000780c0ff */
[----:B------:R-:W-:Y:S01]  /*2640*/  VOTEU.ANY UP1, P0 ;  /* 0x0000000000ff7886 */ /* 0x000fe20000020100 */
[----:B------:R-:W-:-:S13]  /*2650*/  PLOP3.LUT P0, PT, PT, PT, UP1, 0x80, 0x8 ;  /* 0x000000000008781c */ /* 0x000fda0003f0f018 */
[----:B-1----:R-:W-:Y:S02]  /*2660*/  @P0 MOV R0, R4 ;  /* 0x0000000400000202 */ /* 0x002fe40000000f00 */
[----:B------:R-:W-:Y:S02]  /*2670*/  @P0 LOP3.LUT R4, R5, 0xffff, RZ, 0xc0, !PT ;  /* 0x0000ffff05040812 */ /* 0x000fe400078ec0ff */
[----:B------:R-:W-:Y:S02]  /*2680*/  @P0 R2UR UR6, R0 ;  /* 0x00000000000602ca */ /* 0x000fe400000e0000 */
[----:B------:R-:W-:-:S11]  /*2690*/  @P0 R2UR UR5, R4 ;  /* 0x00000000040502ca */ /* 0x000fd600000e0000 */
[----:B------:R-:W-:Y:S02]  /*26a0*/  @UP1 UMOV UR49, UR6 ;  /* 0x0000000600311c82 */ /* 0x000fe40008000000 */
[----:B------:R-:W-:Y:S01]  /*26b0*/  @UP1 UMOV UR48, UR5 ;  /* 0x0000000500301c82 */ /* 0x000fe20008000000 */
[----:B------:R-:W-:Y:S05]  /*26c0*/  BRA.U !UP0, `(.L_x_31) ;  /* 0x0000000108d47547 */ /* 0x000fea000b800000 */
[----:B------:R-:W1:Y:S01]  /*26d0*/  LDCU.128 UR16, c[0x0][0xc10] ;  /* 0x00018200ff1077ac */ /* 0x000e620008000c00 */
[----:B------:R-:W2:Y:S01]  /*26e0*/  LDCU UR20, c[0x0][0xc20] ;  /* 0x00018400ff1477ac */ /* 0x000ea20008000800 */
[----:B------:R-:W3:Y:S01]  /*26f0*/  LDCU UR13, c[0x0][0xc0c] ;  /* 0x00018180ff0d77ac */ /* 0x000ee20008000800 */
[----:B------:R-:W4:Y:S01]  /*2700*/  LDCU.64 UR14, c[0x0][0xc28] ;  /* 0x00018500ff0e77ac */ /* 0x000f220008000a00 */
[----:B------:R-:W-:Y:S02]  /*2710*/  UISETP.NE.AND UP3, UPT, UR39, 0x1, UPT ;  /* 0x000000012700788c */ /* 0x000fe4000bf65270 */
[----:B-1----:R-:W-:Y:S02]  /*2720*/  UIMAD.WIDE.U32 UR4, UR52, UR19, URZ ;  /* 0x00000013340472a5 */ /* 0x002fe4000f8e00ff */
[----:B------:R-:W-:Y:S02]  /*2730*/  UIMAD.WIDE.U32 UR6, UR53, UR16, URZ ;  /* 0x00000010350672a5 */ /* 0x000fe4000f8e00ff */
[----:B------:R-:W-:-:S02]  /*2740*/  UISETP.NE.AND UP0, UPT, UR18, 0x1, UPT ;  /* 0x000000011200788c */ /* 0x000fc4000bf05270 */
[----:B------:R-:W-:Y:S01]  /*2750*/  UIMAD.WIDE.U32 UR10, UR48, UR19, URZ ;  /* 0x00000013300a72a5 */ /* 0x000fe2000f8e00ff */
[----:B------:R-:W-:Y:S01]  /*2760*/  UMOV UR4, UR5 ;  /* 0x0000000500047c82 */ /* 0x000fe20008000000 */
[----:B---3--:R-:W-:Y:S02]  /*2770*/  UISETP.NE.AND UP2, UPT, UR13, 0x1, UPT ;  /* 0x000000010d00788c */ /* 0x008fe4000bf45270 */
[----:B--2---:R-:W-:Y:S02]  /*2780*/  USHF.R.U32.HI UR5, URZ, UR20, UR4 ;  /* 0x00000014ff057299 */ /* 0x004fe40008011604 */
[----:B------:R-:W-:Y:S01]  /*2790*/  UIMAD.WIDE.U32 UR8, UR49, UR16, URZ ;  /* 0x00000010310872a5 */ /* 0x000fe2000f8e00ff */
[----:B------:R-:W-:Y:S01]  /*27a0*/  UMOV UR4, UR7 ;  /* 0x0000000700047c82 */ /* 0x000fe20008000000 */
[----:B------:R-:W-:Y:S02]  /*27b0*/  USEL UR5, UR52, UR5, !UP0 ;  /* 0x0000000534057287 */ /* 0x000fe4000c000000 */
[----:B------:R-:W-:-:S02]  /*27c0*/  USHF.R.U32.HI UR4, URZ, UR17, UR4 ;  /* 0x00000011ff047299 */ /* 0x000fc40008011604 */
[----:B----4-:R-:W-:Y:S02]  /*27d0*/  UIMAD.WIDE.U32 UR6, UR5, UR14, URZ ;  /* 0x0000000e050672a5 */ /* 0x010fe4000f8e00ff */
[----:B------:R-:W-:Y:S01]  /*27e0*/  USEL UR12, UR53, UR4, !UP2 ;  /* 0x00000004350c7287 */ /* 0x000fe2000d000000 */
[----:B------:R-:W-:Y:S02]  /*27f0*/  UMOV UR8, UR9 ;  /* 0x0000000900087c82 */ /* 0x000fe40008000000 */
[----:B------:R-:W-:Y:S01]  /*2800*/  UMOV UR4, UR11 ;  /* 0x0000000b00047c82 */ /* 0x000fe20008000000 */
[----:B------:R-:W-:Y:S01]  /*2810*/  UIMAD.WIDE.U32 UR10, UR12, UR14, URZ ;  /* 0x0000000e0c0a72a5 */ /* 0x000fe2000f8e00ff */
[----:B------:R-:W-:Y:S01]  /*2820*/  UMOV UR6, UR7 ;  /* 0x0000000700067c82 */ /* 0x000fe20008000000 */
[----:B------:R-:W-:Y:S02]  /*2830*/  USHF.R.U32.HI UR4, URZ, UR20, UR4 ;  /* 0x00000014ff047299 */ /* 0x000fe40008011604 */
[----:B------:R-:W-:-:S02]  /*2840*/  @UP3 USHF.R.U32.HI UR5, URZ, UR15, UR6 ;  /* 0x0000000fff053299 */ /* 0x000fc40008011606 */
[----:B------:R-:W-:Y:S01]  /*2850*/  USHF.R.U32.HI UR17, URZ, UR17, UR8 ;  /* 0x00000011ff117299 */ /* 0x000fe20008011608 */
[----:B------:R-:W-:Y:S01]  /*2860*/  UMOV UR6, UR11 ;  /* 0x0000000b00067c82 */ /* 0x000fe20008000000 */
[----:B------:R-:W-:Y:S02]  /*2870*/  USEL UR4, UR48, UR4, !UP0 ;  /* 0x0000000430047287 */ /* 0x000fe4000c000000 */
[----:B------:R-:W-:Y:S02]  /*2880*/  @UP3 USHF.R.U32.HI UR12, URZ, UR15, UR6 ;  /* 0x0000000fff0c3299 */ /* 0x000fe40008011606 */
[----:B------:R-:W-:Y:S02]  /*2890*/  UIMAD UR6, UR39, UR5, URZ ;  /* 0x00000005270672a4 */ /* 0x000fe4000f8e02ff */
[----:B------:R-:W-:Y:S02]  /*28a0*/  USEL UR5, UR49, UR17, !UP2 ;  /* 0x0000001131057287 */ /* 0x000fe4000d000000 */
[----:B------:R-:W-:-:S02]  /*28b0*/  UIMAD UR8, UR39, UR12, URZ ;  /* 0x0000000c270872a4 */ /* 0x000fc4000f8e02ff */
[----:B------:R-:W-:Y:S02]  /*28c0*/  UISETP.GE.AND UP0, UPT, UR4, UR6, UPT ;  /* 0x000000060400728c */ /* 0x000fe4000bf06270 */
[----:B------:R-:W-:Y:S02]  /*28d0*/  UIMAD.WIDE.U32 UR6, UR4, UR14, URZ ;  /* 0x0000000e040672a5 */ /* 0x000fe4000f8e00ff */
[----:B------:R-:W-:Y:S02]  /*28e0*/  UISETP.GE.OR UP0, UPT, UR5, UR8, UP0 ;  /* 0x000000080500728c */ /* 0x000fe40008706670 */
[----:B------:R-:W-:Y:S02]  /*28f0*/  UIMAD.WIDE.U32 UR8, UR5, UR14, URZ ;  /* 0x0000000e050872a5 */ /* 0x000fe4000f8e00ff */
[----:B------:R-:W-:Y:S01]  /*2900*/  UIADD3 UR10, UPT, UPT, -UR4, URZ, URZ ;  /* 0x000000ff040a7290 */ /* 0x000fe2000fffe1ff */
[----:B------:R-:W-:Y:S02]  /*2910*/  UMOV UR6, UR7 ;  /* 0x0000000700067c82 */ /* 0x000fe40008000000 */
[----:B------:R-:W-:-:S02]  /*2920*/  USHF.R.U32.HI UR6, URZ, UR15, UR6 ;  /* 0x0000000fff067299 */ /* 0x000fc40008011606 */
[----:B------:R-:W-:Y:S02]  /*2930*/  UIMAD UR10, UR18, UR10, UR48 ;  /* 0x0000000a120a72a4 */ /* 0x000fe4000f8e0230 */
[----:B------:R-:W-:Y:S01]  /*2940*/  USEL UR6, UR4, UR6, !UP3 ;  /* 0x0000000604067287 */ /* 0x000fe2000d800000 */
[----:B------:R-:W-:Y:S01]  /*2950*/  @!UP0 UMOV UR7, UR9 ;  /* 0x0000000900078c82 */ /* 0x000fe20008000000 */
[----:B------:R-:W-:Y:S02]  /*2960*/  UIADD3 UR9, UPT, UPT, -UR5, URZ, URZ ;  /* 0x000000ff05097290 */ /* 0x000fe4000fffe1ff */
[----:B------:R-:W-:Y:S02]  /*2970*/  @!UP0 USHF.R.U32.HI UR7, URZ, UR15, UR7 ;  /* 0x0000000fff078299 */ /* 0x000fe40008011607 */
[----:B------:R-:W-:Y:S02]  /*2980*/  UIADD3 UR8, UPT, UPT, -UR6, URZ, URZ ;  /* 0x000000ff06087290 */ /* 0x000fe4000fffe1ff */
[----:B------:R-:W-:-:S02]  /*2990*/  @!UP0 USEL UR7, UR5, UR7, !UP3 ;  /* 0x0000000705078287 */ /* 0x000fc4000d800000 */
[----:B------:R-:W-:Y:S02]  /*29a0*/  UIMAD UR8, UR39, UR8, UR4 ;  /* 0x00000008270872a4 */ /* 0x000fe4000f8e0204 */
[----:B------:R-:W-:Y:S02]  /*29b0*/  @!UP0 UIADD3 UR6, UPT, UPT, UR6, -UR7, URZ ;  /* 0x8000000706068290 */ /* 0x000fe4000fffe0ff */
[----:B------:R-:W-:Y:S02]  /*29c0*/  @!UP0 UIMAD UR7, UR8, UR12, UR7 ;  /* 0x0000000c080782a4 */ /* 0x000fe4000f8e0207 */
[----:B------:R-:W-:Y:S02]  /*29d0*/  @!UP0 UIMAD UR4, UR39, UR6, UR5 ;  /* 0x00000006270482a4 */ /* 0x000fe4000f8e0205 */
[----:B------:R-:W-:Y:S02]  /*29e0*/  UIMAD UR6, UR13, UR9, UR49 ;  /* 0x000000090d0672a4 */ /* 0x000fe4000f8e0231 */
[----:B------:R-:W-:Y:S01]  /*29f0*/  UIMAD UR48, UR4, UR18, UR10 ;  /* 0x00000012043072a4 */ /* 0x000fe2000f8e020a */
[----:B------:R-:W-:-:S02]  /*2a00*/  @!UP0 UMOV UR5, UR7 ;  /* 0x0000000700058c82 */ /* 0x000fc40008000000 */
[----:B------:R-:W-:-:S12]  /*2a10*/  UIMAD UR49, UR5, UR13, UR6 ;  /* 0x0000000d053172a4 */ /* 0x000fd8000f8e0206 */
.L_x_31:
        /* <DEDUP_REMOVED lines=20> */
.L_x_32:
[----:B------:R-:W-:Y:S01]  /*2b60*/  R2UR UR5, R45 ;  /* 0x000000002d0572ca */ /* 0x000fe200000e0000 */
[----:B------:R-:W-:Y:S01]  /*2b70*/  UMOV UR31, UR38 ;  /* 0x00000026001f7c82 */ /* 0x000fe20008000000 */
[----:B------:R-:W-:Y:S02]  /*2b80*/  R2UR UR4, R44 ;  /* 0x000000002c0472ca */ /* 0x000fe400000e0000 */
[----:B------:R-:W-:Y:S02]  /*2b90*/  PLOP3.LUT P1, PT, PT, PT, PT, 0x80, 0x8 ;  /* 0x000000000008781c */ /* 0x000fe40003f2f070 */
[----:B------:R-:W-:-:S07]  /*2ba0*/  LOP3.LUT R2, R2, 0x1, RZ, 0x3c, !PT ;  /* 0x0000000102027812 */ /* 0x000fce00078e3cff */
[----:B------:R-:W-:Y:S02]  /*2bb0*/  UIADD3 UR51, UPT, UPT, UR49, UR5, URZ ;  /* 0x0000000531337290 */ /* 0x000fe4000fffe0ff */
[----:B------:R-:W-:Y:S01]  /*2bc0*/  UIADD3 UR22, UPT, UPT, UR48, UR4, URZ ;  /* 0x0000000430167290 */ /* 0x000fe2000fffe0ff */
[----:B------:R-:W-:Y:S11]  /*2bd0*/  BRA.U UP1, `(.L_x_33) ;  /* 0xffffffe901e07547 */ /* 0x000ff6000b83ffff */
[----:B------:R-:W-:Y:S01]  /*2be0*/  UIADD3 UR36, UPT, UPT, UR36, 0xd0, URZ ;  /* 0x000000d024247890 */ /* 0x000fe2000fffe0ff */
[----:B------:R-:W-:-:S03]  /*2bf0*/  MOV R2, UR26 ;  /* 0x0000001a00027c02 */ /* 0x000fc60008000f00 */
[----:B------:R-:W-:Y:S01]  /*2c00*/  ULEA UR4, UR30, UR36, 0x3 ;  /* 0x000000241e047291 */ /* 0x000fe2000f8e18ff */
[----:B------:R-:W-:-:S08]  /*2c10*/  SHF.L.U32 R2, R2, 0x1f, RZ ;  /* 0x0000001f02027819 */ /* 0x000fd000000006ff */
[----:B------:R-:W1:Y:S02]  /*2c20*/  SYNCS.PHASECHK.TRANS64.TRYWAIT P0, [UR4], R2 ;  /* 0x00000002ff0075a7 */ /* 0x000e640008001104 */
[----:B-1----:R-:W-:Y:S05]  /*2c30*/  @!P0 BRA `(.L_x_34) ;  /* 0x0000005c000c8947 */ /* 0x002fea0003800000 */
.L_x_135:
[----:B------:R-:W-:-:S04]  /*2c40*/  UIADD3 UR4, UPT, UPT, UR30, 0x1, URZ ;  /* 0x000000011e047890 */ /* 0x000fc8000fffe0ff */
[----:B------:R-:W-:-:S04]  /*2c50*/  UISETP.NE.AND UP0, UPT, UR4, 0x1a, UPT ;  /* 0x0000001a0400788c */ /* 0x000fc8000bf05270 */
[----:B------:R-:W-:Y:S02]  /*2c60*/  USEL UR5, URZ, 0x1, UP0 ;  /* 0x00000001ff057887 */ /* 0x000fe40008000000 */
[----:B------:R-:W-:Y:S02]  /*2c70*/  USEL UR4, UR4, URZ, UP0 ;  /* 0x000000ff04047287 */ /* 0x000fe40008000000 */
[----:B------:R-:W-:Y:S02]  /*2c80*/  ULOP3.LUT UR6, UR26, UR5, URZ, 0x3c, !UPT ;  /* 0x000000051a067292 */ /* 0x000fe4000f8e3cff */
[----:B------:R-:W-:-:S04]  /*2c90*/  ULEA UR5, UR4, UR36, 0x3 ;  /* 0x0000002404057291 */ /* 0x000fc8000f8e18ff */
[----:B-1----:R-:W-:-:S04]  /*2ca0*/  MOV R2, UR6 ;  /* 0x0000000600027c02 */ /* 0x002fc80008000f00 */
[----:B------:R-:W-:-:S04]  /*2cb0*/  SHF.L.U32 R2, R2, 0x1f, RZ ;  /* 0x0000001f02027819 */ /* 0x000fc800000006ff */
[----:B------:R-:W1:Y:S02]  /*2cc0*/  SYNCS.PHASECHK.TRANS64.TRYWAIT P0, [UR5], R2 ;  /* 0x00000002ff0075a7 */ /* 0x000e640008001105 */
[----:B-1----:R-:W-:Y:S05]  /*2cd0*/  @!P0 BRA `(.L_x_35) ;  /* 0x0000005800fc8947 */ /* 0x002fea0003800000 */
.L_x_137:
        /* <DEDUP_REMOVED lines=10> */
.L_x_139:
        /* <DEDUP_REMOVED lines=10> */
.L_x_141:
        /* <DEDUP_REMOVED lines=10> */
.L_x_143:
        /* <DEDUP_REMOVED lines=10> */
.L_x_145:
        /* <DEDUP_REMOVED lines=10> */
.L_x_147:
        /* <DEDUP_REMOVED lines=10> */
.L_x_149:
        /* <DEDUP_REMOVED lines=10> */
.L_x_151:
        /* <DEDUP_REMOVED lines=10> */
.L_x_153:
        /* <DEDUP_REMOVED lines=10> */
.L_x_155:
        /* <DEDUP_REMOVED lines=10> */
.L_x_157:
        /* <DEDUP_REMOVED lines=10> */
.L_x_159:
        /* <DEDUP_REMOVED lines=10> */
.L_x_161:
        /* <DEDUP_REMOVED lines=10> */
.L_x_163:
        /* <DEDUP_REMOVED lines=10> */
.L_x_165:
        /* <DEDUP_REMOVED lines=10> */
.L_x_167:
        /* <DEDUP_REMOVED lines=10> */
.L_x_169:
        /* <DEDUP_REMOVED lines=10> */
.L_x_171:
        /* <DEDUP_REMOVED lines=10> */
.L_x_173:
        /* <DEDUP_REMOVED lines=10> */
.L_x_175:
        /* <DEDUP_REMOVED lines=10> */
.L_x_177:
        /* <DEDUP_REMOVED lines=10> */
.L_x_179:
        /* <DEDUP_REMOVED lines=10> */
.L_x_181:
        /* <DEDUP_REMOVED lines=10> */
.L_x_183:
[----:B------:R-:W-:-:S04]  /*3b40*/  UIADD3 UR4, UPT, UPT, UR4, 0x1, URZ ;  /* 0x0000000104047890 */ /* 0x000fc8000fffe0ff */
[----:B------:R-:W-:-:S04]  /*3b50*/  UISETP.NE.AND UP0, UPT, UR4, 0x1a, UPT ;  /* 0x0000001a0400788c */ /* 0x000fc8000bf05270 */
[----:B------:R-:W-:Y:S02]  /*3b60*/  USEL UR5, URZ, 0x1, UP0 ;  /* 0x00000001ff057887 */ /* 0x000fe40008000000 */
[----:B------:R-:W-:Y:S02]  /*3b70*/  USEL UR4, UR4, URZ, UP0 ;  /* 0x000000ff04047287 */ /* 0x000fe40008000000 */
[----:B------:R-:W-:Y:S02]  /*3b80*/  ULOP3.LUT UR5, UR6, UR5, URZ, 0x3c, !UPT ;  /* 0x0000000506057292 */ /* 0x000fe4000f8e3cff */
[----:B------:R-:W-:-:S04]  /*3b90*/  ULEA UR4, UR4, UR36, 0x3 ;  /* 0x0000002404047291 */ /* 0x000fc8000f8e18ff */
[----:B-1----:R-:W-:Y:S02]  /*3ba0*/  IMAD.U32 R2, RZ, RZ, UR5 ;  /* 0x00000005ff027e24 */ /* 0x002fe4000f8e00ff */
[----:B------:R-:W-:-:S03]  /*3bb0*/  MOV R0, UR4 ;  /* 0x0000000400007c02 */ /* 0x000fc60008000f00 */
[----:B------:R-:W-:-:S07]  /*3bc0*/  SHF.L.U32 R2, R2, 0x1f, RZ ;  /* 0x0000001f02027819 */ /* 0x000fce00000006ff */
.L_x_59:
[----:B-1----:R1:W2:Y:S02]  /*3bd0*/  SYNCS.PHASECHK.TRANS64.TRYWAIT P0, [R0+URZ], R2 ;  /* 0x00000002000075a7 */ /* 0x0022a400080011ff */
[----:B--2---:R-:W-:Y:S05]  /*3be0*/  @!P0 NANOSLEEP.SYNCS 0x989680 ;  /* 0x009896800000895d */ /* 0x004fea0003900000 */
[----:B------:R-:W2:Y:S02]  /*3bf0*/  @!P0 SYNCS.PHASECHK.TRANS64 P0, [R0+URZ], R2 ;  /* 0x00000002000085a7 */ /* 0x000ea400080010ff */
[----:B--2---:R-:W-:Y:S05]  /*3c00*/  @P0 EXIT ;  /* 0x000000000000094d */ /* 0x004fea0003800000 */
[----:B------:R-:W-:Y:S05]  /*3c10*/  BRA `(.L_x_59) ;  /* 0xfffffffc00ec7947 */ /* 0x000fea000383ffff */
.L_x_17:
[----:B------:R-:W2:Y:S02]  /*3c20*/  S2UR UR4, SR_CgaCtaId ;  /* 0x00000000000479c3 */ /* 0x000ea40000008800 */
[----:B--2---:R-:W-:-:S04]  /*3c30*/  UISETP.NE.AND UP0, UPT, UR4, URZ, UPT ;  /* 0x000000ff0400728c */ /* 0x004fc8000bf05270 */
[----:B------:R-:W-:-:S09]  /*3c40*/  UISETP.NE.OR UP0, UPT, UR15, 0x1, UP0 ;  /* 0x000000010f00788c */ /* 0x000fd20008705670 */
[----:B------:R-:W-:Y:S05]  /*3c50*/  BRA.U UP0, `(.L_x_60) ;  /* 0x0000000100b47547 */ /* 0x000fea000b800000 */
[----:B------:R-:W2:Y:S01]  /*3c60*/  S2UR UR5, SR_CgaCtaId ;  /* 0x00000000000579c3 */ /* 0x000ea20000008800 */
[----:B------:R-:W-:Y:S01]  /*3c70*/  UMOV UR4, 0x400 ;  /* 0x0000040000047882 */ /* 0x000fe20000000000 */
[----:B------:R-:W-:Y:S01]  /*3c80*/  HFMA2 R3, -RZ, RZ, 0, 5.9604644775390625e-08 ;  /* 0x00000001ff037431 */ /* 0x000fe200000001ff */
[----:B------:R-:W-:Y:S01]  /*3c90*/  ISETP.NE.AND P0, PT, R0, RZ, PT ;  /* 0x000000ff0000720c */ /* 0x000fe20003f05270 */
[----:B------:R-:W-:Y:S01]  /*3ca0*/  IMAD.MOV.U32 R8, RZ, RZ, RZ ;  /* 0x000000ffff087224 */ /* 0x000fe200078e00ff */
[----:B--2---:R-:W-:-:S04]  /*3cb0*/  ULEA UR4, UR5, UR4, 0x18 ;  /* 0x0000000405047291 */ /* 0x004fc8000f8ec0ff */
[----:B------:R-:W-:Y:S02]  /*3cc0*/  UIADD3 UR5, UPT, UPT, UR4, 0x1e8, URZ ;  /* 0x000001e804057890 */ /* 0x000fe4000fffe0ff */
[----:B------:R-:W-:Y:S02]  /*3cd0*/  UIADD3 UR8, UPT, UPT, UR4, 0x1e0, URZ ;  /* 0x000001e004087890 */ /* 0x000fe4000fffe0ff */
[----:B------:R-:W-:-:S12]  /*3ce0*/  UPRMT UR5, URZ, 0x654, UR5 ;  /* 0x00000654ff057896 */ /* 0x000fd80008000005 */
.L_x_63:
[----:B------:R-:W-:Y:S01]  /*3cf0*/  SHF.L.U32 R6, R3, 0x1f, RZ ;  /* 0x0000001f03067819 */ /* 0x000fe200000006ff */
[----:B------:R-:W-:Y:S02]  /*3d00*/  IMAD.U32 R4, RZ, RZ, UR8 ;  /* 0x00000008ff047e24 */ /* 0x000fe4000f8e00ff */
[----:B------:R-:W-:Y:S01]  /*3d10*/  @!P0 IMAD.MOV.U32 R5, RZ, RZ, 0x10 ;  /* 0x00000010ff058424 */ /* 0x000fe200078e00ff */
[----:B------:R-:W2:Y:S02]  /*3d20*/  SYNCS.PHASECHK.TRANS64.TRYWAIT P1, [UR4+0x1e8], R6 ;  /* 0x0001e806ff0075a7 */ /* 0x000ea40008021104 */
[----:B------:R-:W-:-:S04]  /*3d30*/  PRMT R4, R0, 0x654, R4 ;  /* 0x0000065400047816 */ /* 0x000fc80000000004 */
[----:B------:R-:W-:Y:S01]  /*3d40*/  SEL R2, R4, R2, !P0 ;  /* 0x0000000204027207 */ /* 0x000fe20004000000 */
[----:B--2---:R-:W-:Y:S06]  /*3d50*/  @!P1 BRA `(.L_x_61) ;  /* 0x00000054001c9947 */ /* 0x004fec0003800000 */
.L_x_185:
[----:B------:R-:W-:Y:S01]  /*3d60*/  UIADD3 UR6, UPT, UPT, UR4, 0x220, URZ ;  /* 0x0000022004067890 */ /* 0x000fe2000fffe0ff */
[----:B------:R3:W-:Y:S01]  /*3d70*/  @!P0 SYNCS.ARRIVE.TRANS64.RED RZ, [R2+URZ], R5 ;  /* 0x0000000502ff89a7 */ /* 0x0007e200080004ff */
[----:B------:R-:W-:Y:S01]  /*3d80*/  UIADD3 UR7, UPT, UPT, UR4, 0x1e0, URZ ;  /* 0x000001e004077890 */ /* 0x000fe2000fffe0ff */
[----:B------:R-:W-:-:S08]  /*3d90*/  LOP3.LUT R3, R3, 0x1, RZ, 0x3c, !PT ;  /* 0x0000000103037812 */ /* 0x000fd000078e3cff */
[----:B------:R-:W-:Y:S06]  /*3da0*/  UGETNEXTWORKID.BROADCAST [UR6], [UR7] ;  /* 0x00000000060073ca */ /* 0x000fec0008000100 */
[----:B---3--:R-:W-:-:S04]  /*3db0*/  SHF.L.U32 R5, R8, 0x1f, RZ ;  /* 0x0000001f08057819 */ /* 0x008fc800000006ff */
[----:B------:R-:W3:Y:S02]  /*3dc0*/  SYNCS.PHASECHK.TRANS64.TRYWAIT P1, [UR4+0x1e0], R5 ;  /* 0x0001e005ff0075a7 */ /* 0x000ee40008021104 */
[----:B---3--:R-:W-:Y:S05]  /*3dd0*/  @!P1 BRA `(.L_x_62) ;  /* 0x0000005400149947 */ /* 0x008fea0003800000 */
.L_x_187:
[----:B--2---:R-:W2:Y:S01]  /*3de0*/  LDS.128 R4, [UR4+0x220] ;  /* 0x00022004ff047984 */ /* 0x004ea20008000c00 */
[----:B------:R-:W-:Y:S01]  /*3df0*/  LOP3.LUT R8, R8, 0x1, RZ, 0x3c, !PT ;  /* 0x0000000108087812 */ /* 0x000fe200078e3cff */
[----:B------:R-:W-:Y:S01]  /*3e00*/  @!PT LDS RZ, [RZ] ;  /* 0x00000000fffff984 */ /* 0x000fe20000000800 */
[----:B------:R-:W-:Y:S01]  /*3e10*/  @!PT LDS RZ, [RZ] ;  /* 0x00000000fffff984 */ /* 0x000fe20000000800 */
[----:B------:R-:W-:Y:S01]  /*3e20*/  @!PT LDS RZ, [RZ] ;  /* 0x00000000fffff984 */ /* 0x000fe20000000800 */
[----:B------:R-:W-:Y:S01]  /*3e30*/  @!PT LDS RZ, [RZ] ;  /* 0x00000000fffff984 */ /* 0x000fe20000000800 */
[----:B------:R3:W-:Y:S06]  /*3e40*/  MEMBAR.ALL.CTA ;  /* 0x0000000000007992 */ /* 0x0007ec0000008000 */
[----:B---3--:R-:W3:Y:S02]  /*3e50*/  FENCE.VIEW.ASYNC.S ;  /* 0x00000000000073c6 */ /* 0x008ee40000000000 */
[----:B---3--:R-:W-:Y:S01]  /*3e60*/  SYNCS.ARRIVE.TRANS64.RED.A1T0 RZ, [UR5], RZ ;  /* 0x000000ffffff79a7 */ /* 0x008fe20008100405 */
[----:B--2---:R-:W-:-:S13]  /*3e70*/  LOP3.LUT P1, RZ, R6, 0x1, RZ, 0xc0, !PT ;  /* 0x0000000106ff7812 */ /* 0x004fda000782c0ff */
[----:B------:R-:W-:Y:S05]  /*3e80*/  @P1 BRA `(.L_x_63) ;  /* 0xfffffffc00981947 */ /* 0x000fea000383ffff */
[----:B------:R-:W-:-:S04]  /*3e90*/  SHF.L.U32 R0, R3, 0x1f, RZ ;  /* 0x0000001f03007819 */ /* 0x000fc800000006ff */
[----:B------:R-:W2:Y:S02]  /*3ea0*/  SYNCS.PHASECHK.TRANS64 P0, [UR4+0x1e8], R0 ;  /* 0x0001e800ff0075a7 */ /* 0x000ea40008001004 */
[----:B-12---:R-:W-:Y:S05]  /*3eb0*/  @P0 EXIT ;  /* 0x000000000000094d */ /* 0x006fea0003800000 */
[----:B------:R-:W-:-:S07]  /*3ec0*/  MOV R0, UR4 ;  /* 0x0000000400007c02 */ /* 0x000fce0008000f00 */
.L_x_64:
[----:B-1----:R-:W-:-:S04]  /*3ed0*/  SHF.L.U32 R2, R3, 0x1f, RZ ;  /* 0x0000001f03027819 */ /* 0x002fc800000006ff */
[----:B------:R1:W2:Y:S03]  /*3ee0*/  SYNCS.PHASECHK.TRANS64.TRYWAIT P0, [R0+URZ+0x1e8], R2 ;  /* 0x0001e802000075a7 */ /* 0x0002a600080011ff */
[----:B--2---:R-:W-:Y:S05]  /*3ef0*/  @!P0 NANOSLEEP.SYNCS 0x989680 ;  /* 0x009896800000895d */ /* 0x004fea0003900000 */
[----:B------:R-:W2:Y:S02]  /*3f00*/  @!P0 SYNCS.PHASECHK.TRANS64 P0, [R0+URZ+0x1e8], R2 ;  /* 0x0001e802000085a7 */ /* 0x000ea400080010ff */
[----:B--2---:R-:W-:Y:S05]  /*3f10*/  @P0 EXIT ;  /* 0x000000000000094d */ /* 0x004fea0003800000 */
[----:B------:R-:W-:Y:S05]  /*3f20*/  BRA `(.L_x_64) ;  /* 0xfffffffc00e87947 */ /* 0x000fea000383ffff */
.L_x_60:
[----:B------:R-:W-:-:S09]  /*3f30*/  UISETP.NE.AND UP0, UPT, UR15, URZ, UPT ;  /* 0x000000ff0f00728c */ /* 0x000fd2000bf05270 */
[----:B------:R-:W-:Y:S05]  /*3f40*/  BRA.U UP0, `(.L_x_65) ;  /* 0x0000000d00487547 */ /* 0x000fea000b800000 */
[----:B------:R-:W2:Y:S01]  /*3f50*/  S2UR UR7, SR_CgaCtaId ;  /* 0x00000000000779c3 */ /* 0x000ea20000008800 */
[----:B------:R-:W-:Y:S01]  /*3f60*/  UMOV UR4, 0x40 ;  /* 0x0000004000047882 */ /* 0x000fe20000000000 */
[----:B------:R-:W-:Y:S01]  /*3f70*/  NOP ;  /* 0x0000000000007918 */ /* 0x000fe20000000000 */
[----:B------:R-:W-:Y:S01]  /*3f80*/  UMOV UR6, 0x400 ;  /* 0x0000040000067882 */ /* 0x000fe20000000000 */
[----:B--2---:R-:W-:Y:S02]  /*3f90*/  ULEA UR5, UR7, UR4, 0x18 ;  /* 0x0000000407057291 */ /* 0x004fe4000f8ec0ff */
[----:B------:R-:W-:-:S07]  /*3fa0*/  ULEA UR6, UR7, UR6, 0x18 ;  /* 0x0000000607067291 */ /* 0x000fce000f8ec0ff */
[----:B------:R-:W2:Y:S02]  /*3fb0*/  LDS.U8 R0, [UR5+0x1c] ;  /* 0x00001c05ff007984 */ /* 0x000ea40008000000 */
[----:B--2---:R-:W-:-:S13]  /*3fc0*/  ISETP.NE.AND P0, PT, R0, RZ, PT ;  /* 0x000000ff0000720c */ /* 0x004fda0003f05270 */
[----:B------:R-:W-:Y:S05]  /*3fd0*/  @P0 BRA `(.L_x_66) ;  /* 0x0000000000580947 */ /* 0x000fea0003800000 */
[----:B------:R-:W-:-:S13]  /*3fe0*/  ELECT P0, URZ, PT ;  /* 0x0000000000ff782f */ /* 0x000fda0003800000 */
[----:B------:R-:W-:Y:S05]  /*3ff0*/  @!P0 BRA `(.L_x_67) ;  /* 0x0000000000608947 */ /* 0x000fea0003800000 */
[----:B------:R-:W-:Y:S01]  /*4000*/  UMOV UR4, 0x10 ;  /* 0x0000001000047882 */ /* 0x000fe20000000000 */
[----:B------:R-:W-:Y:S01]  /*4010*/  HFMA2 R0, -RZ, RZ, 0, 5.9604644775390625e-08 ;  /* 0x00000001ff007431 */ /* 0x000fe200000001ff */
[----:B------:R-:W-:-:S03]  /*4020*/  MOV R2, 0xffff ;  /* 0x0000ffff00027802 */ /* 0x000fc60000000f00 */
[----:B------:R-:W-:Y:S04]  /*4030*/  DEPBAR.LE SB2, 0x36 ;  /* 0x0000ad800000791a */ /* 0x000fe80000000000 */
[----:B------:R-:W2:Y:S02]  /*4040*/  UTCATOMSWS.FIND_AND_SET.ALIGN UP0, UR4, UR4 ;  /* 0x00000004000475e3 */ /* 0x000ea40008000800 */
[----:B--2---:R-:W-:Y:S01]  /*4050*/  MOV R3, UR4 ;  /* 0x0000000400037c02 */ /* 0x004fe20008000f00 */
[----:B------:R-:W-:Y:S06]  /*4060*/  BRA.U UP0, `(.L_x_68) ;  /* 0x0000000100187547 */ /* 0x000fec000b800000 */
.L_x_69:
[----:B------:R-:W-:Y:S05]  /*4070*/  NANOSLEEP 0x64 ;  /* 0x000000640000795d */ /* 0x000fea0003800000 */
[----:B------:R-:W-:-:S05]  /*4080*/  UMOV UR4, 0x10 ;  /* 0x0000001000047882 */ /* 0x000fca0000000000 */
[----:B------:R-:W-:Y:S04]  /*4090*/  DEPBAR.LE SB2, 0x36 ;  /* 0x0000ad800000791a */ /* 0x000fe80000000000 */
[----:B------:R-:W2:Y:S02]  /*40a0*/  UTCATOMSWS.FIND_AND_SET.ALIGN UP0, UR4, UR4 ;  /* 0x00000004000475e3 */ /* 0x000ea40008000800 */
[----:B--2---:R-:W-:Y:S01]  /*40b0*/  MOV R3, UR4 ;  /* 0x0000000400037c02 */ /* 0x004fe20008000f00 */
[----:B------:R-:W-:Y:S05]  /*40c0*/  BRA.U !UP0, `(.L_x_69) ;  /* 0xfffffffd08e87547 */ /* 0x000fea000b83ffff */
.L_x_68:
[-C--:B------:R-:W-:Y:S02]  /*40d0*/  SHF.L.U32 R2, R2, R3.reuse, RZ ;  /* 0x0000000302027219 */ /* 0x080fe400000006ff */
[----:B------:R-:W-:Y:S01]  /*40e0*/  SHF.L.U32 R0, R0, R3, RZ ;  /* 0x0000000300007219 */ /* 0x000fe200000006ff */
[----:B------:R-:W-:Y:S02]  /*40f0*/  IMAD.SHL.U32 R3, R3, 0x20, RZ ;  /* 0x0000002003037824 */ /* 0x000fe400078e00ff */
[----:B------:R2:W-:Y:S04]  /*4100*/  ATOMS.OR RZ, [UR5+0x14], R2 ;  /* 0x00001402ffff798c */ /* 0x0005e8000b000005 */
[----:B------:R2:W-:Y:S04]  /*4110*/  ATOMS.OR RZ, [UR5+0x18], R0 ;  /* 0x00001800ffff798c */ /* 0x0005e8000b000005 */
[----:B------:R2:W-:Y:S01]  /*4120*/  STS [UR6+0x230], R3 ;  /* 0x00023003ff007988 */ /* 0x0005e20008000806 */
[----:B------:R-:W-:Y:S05]  /*4130*/  BRA `(.L_x_67) ;  /* 0x0000000000107947 */ /* 0x000fea0003800000 */
.L_x_66:
[----:B------:R-:W-:Y:S02]  /*4140*/  MOV R0, 0xffffffff ;  /* 0xffffffff00007802 */ /* 0x000fe40000000f00 */
[----:B------:R-:W-:-:S03]  /*4150*/  MOV R2, 0x4180 ;  /* 0x0000418000027802 */ /* 0x000fc60000000f00 */
[----:B------:R2:W-:Y:S04]  /*4160*/  STS [UR6+0x230], R0 ;  /* 0x00023000ff007988 */ /* 0x0005e80008000806 */
[----:B-12--5:R-:W-:Y:S05]  /*4170*/  CALL.REL.NOINC `($__internal_1_$__cuda_sm10x_tcgen05_guardrail_trap_phase_invalid_during_alloc) ;  /* 0x0000005400a87944 */ /* 0x026fea0003c00000 */
.L_x_67:
[----:B------:R-:W-:Y:S05]  /*4180*/  WARPSYNC.ALL ;  /* 0x0000000000007948 */ /* 0x000fea0003800000 */
[----:B------:R-:W3:Y:S01]  /*4190*/  S2UR UR4, SR_CgaCtaId ;  /* 0x00000000000479c3 */ /* 0x000ee20000008800 */
[----:B------:R-:W-:Y:S01]  /*41a0*/  UMOV UR18, 0x400 ;  /* 0x0000040000127882 */ /* 0x000fe20000000000 */
[----:B------:R-:W-:-:S06]  /*41b0*/  NOP ;  /* 0x0000000000007918 */ /* 0x000fcc0000000000 */
[----:B------:R-:W-:Y:S06]  /*41c0*/  BAR.ARV 0x6, 0xa0 ;  /* 0x0182800000007b1d */ /* 0x000fec0000002000 */
[----:B------:R-:W4:Y:S01]  /*41d0*/  LDCU.64 UR6, c[0x0][0x388] ;  /* 0x00007100ff0677ac */ /* 0x000f220008000a00 */
[----:B------:R-:W-:Y:S01]  /*41e0*/  IMAD.MOV.U32 R8, RZ, RZ, 0x1 ;  /* 0x00000001ff087424 */ /* 0x000fe200078e00ff */
[----:B------:R-:W1:Y:S01]  /*41f0*/  LDCU.64 UR8, c[0x0][0x390] ;  /* 0x00007200ff0877ac */ /* 0x000e620008000a00 */
[----:B------:R-:W-:Y:S01]  /*4200*/  UMOV UR21, URZ ;  /* 0x000000ff00157c82 */ /* 0x000fe20008000000 */
[----:B------:R-:W-:Y:S01]  /*4210*/  UMOV UR17, URZ ;  /* 0x000000ff00117c82 */ /* 0x000fe20008000000 */
[----:B---3--:R-:W-:Y:S01]  /*4220*/  ULEA UR18, UR4, UR18, 0x18 ;  /* 0x0000001204127291 */ /* 0x008fe2000f8ec0ff */
[----:B------:R-:W-:Y:S01]  /*4230*/  UMOV UR26, 0x0 ;  /* 0x00000000001a7882 */ /* 0x000fe20000000000 */
[----:B------:R-:W-:Y:S01]  /*4240*/  UMOV UR27, 0x4100010 ;  /* 0x04100010001b7882 */ /* 0x000fe20000000000 */
[----:B------:R-:W-:Y:S01]  /*4250*/  UMOV UR24, 0x0 ;  /* 0x0000000000187882 */ /* 0x000fe20000000000 */
[----:B------:R-:W-:Y:S01]  /*4260*/  UMOV UR25, 0x4100010 ;  /* 0x0410001000197882 */ /* 0x000fe20000000000 */
[----:B----4-:R-:W-:-:S04]  /*4270*/  UIADD3 UR4, UPT, UPT, UR6, 0x1f, URZ ;  /* 0x0000001f06047890 */ /* 0x010fc8000fffe0ff */
[----:B------:R-:W2:Y:S01]  /*4280*/  LDS R9, [UR18+0x230] ;  /* 0x00023012ff097984 */ /* 0x000ea20008000800 */
[----:B------:R-:W-:Y:S02]  /*4290*/  UIADD3 UR6, UPT, UPT, UR18, 0x3600, URZ ;  /* 0x0000360012067890 */ /* 0x000fe4000fffe0ff */
[----:B------:R-:W-:Y:S02]  /*42a0*/  USHF.R.S32.HI UR5, URZ, 0x1f, UR4 ;  /* 0x0000001fff057899 */ /* 0x000fe40008011404 */
[----:B------:R-:W-:Y:S02]  /*42b0*/  USHF.R.U32.HI UR6, URZ, 0x4, UR6 ;  /* 0x00000004ff067899 */ /* 0x000fe40008011606 */
[----:B------:R-:W-:Y:S02]  /*42c0*/  ULEA.HI UR4, UR5, UR4, URZ, 0x5 ;  /* 0x0000000405047291 */ /* 0x000fe4000f8f28ff */
[----:B------:R-:W-:Y:S02]  /*42d0*/  UIADD3 UR5, UPT, UPT, UR18, 0x1d600, URZ ;  /* 0x0001d60012057890 */ /* 0x000fe4000fffe0ff */
[----:B------:R-:W-:-:S02]  /*42e0*/  USHF.R.S32.HI UR4, URZ, 0x5, UR4 ;  /* 0x00000005ff047899 */ /* 0x000fc40008011404 */
[----:B------:R-:W-:Y:S02]  /*42f0*/  USHF.R.U32.HI UR5, URZ, 0x4, UR5 ;  /* 0x00000004ff057899 */ /* 0x000fe40008011605 */
[----:B------:R-:W-:Y:S02]  /*4300*/  UIMAD UR4, UR4, UR7, URZ ;  /* 0x00000007040472a4 */ /* 0x000fe4000f8e02ff */
[----:B------:R-:W-:Y:S02]  /*4310*/  ULOP3.LUT UR6, UR6, 0x3fff, URZ, 0xc0, !UPT ;  /* 0x00003fff06067892 */ /* 0x000fe4000f8ec0ff */
[----:B-1----:R-:W-:Y:S02]  /*4320*/  UIMAD UR4, UR4, UR8, URZ ;  /* 0x00000008040472a4 */ /* 0x002fe4000f8e02ff */
[----:B------:R-:W-:Y:S02]  /*4330*/  ULOP3.LUT UR5, UR5, 0x3fff, URZ, 0xc0, !UPT ;  /* 0x00003fff05057892 */ /* 0x000fe4000f8ec0ff */
[----:B------:R-:W-:-:S02]  /*4340*/  UIMAD UR7, UR4, UR9, URZ ;  /* 0x00000009040772a4 */ /* 0x000fc4000f8e02ff */
[----:B------:R-:W-:Y:S02]  /*4350*/  UIADD3 UR4, UPT, UPT, UR18, 0x1e8, URZ ;  /* 0x000001e812047890 */ /* 0x000fe4000fffe0ff */
[----:B------:R-:W-:Y:S02]  /*4360*/  ULOP3.LUT UR19, UR6, 0x10000, URZ, 0xfc, !UPT ;  /* 0x0001000006137892 */ /* 0x000fe4000f8efcff */
[----:B------:R-:W-:Y:S02]  /*4370*/  UPRMT UR23, URZ, 0x654, UR4 ;  /* 0x00000654ff177896 */ /* 0x000fe40008000004 */
[----:B------:R-:W-:Y:S02]  /*4380*/  ULOP3.LUT UR20, UR5, 0x10000, URZ, 0xfc, !UPT ;  /* 0x0001000005147892 */ /* 0x000fe4000f8efcff */
[----:B------:R-:W-:Y:S02]  /*4390*/  UIADD3 UR28, UPT, UPT, UR7, -0x1, URZ ;  /* 0xffffffff071c7890 */ /* 0x000fe4000fffe0ff */
[----:B------:R-:W-:Y:S01]  /*43a0*/  UISETP.GE.AND UP3, UPT, UR7, 0x1, UPT ;  /* 0x000000010700788c */ /* 0x000fe2000bf66270 */
[C---:B--2---:R-:W-:Y:S01]  /*43b0*/  VIADD R3, R9.reuse, 0x40 ;  /* 0x0000004009037836 */ /* 0x044fe20000000000 */
[----:B------:R-:W-:-:S04]  /*43c0*/  LOP3.LUT R2, R9, 0xffff, RZ, 0xc0, !PT ;  /* 0x0000ffff09027812 */ /* 0x000fc800078ec0ff */
[----:B------:R-:W-:-:S05]  /*43d0*/  LOP3.LUT R3, R3, 0xffff, RZ, 0xc0, !PT ;  /* 0x0000ffff03037812 */ /* 0x000fca00078ec0ff */
[----:B------:R1:W-:Y:S02]  /*43e0*/  STL.64 [R1], R2 ;  /* 0x0000000201007387 */ /* 0x0003e40000100a00 */
[----:B-1----:R-:W-:-:S07]  /*43f0*/  CS2R R2, SRZ ;  /* 0x0000000000027805 */ /* 0x002fce000001ff00 */
.L_x_76:
[----:B-1----:R-:W-:-:S04]  /*4400*/  SHF.L.U32 R4, R3, 0x1f, RZ ;  /* 0x0000001f03047819 */ /* 0x002fc800000006ff */
[----:B------:R-:W1:Y:S02]  /*4410*/  SYNCS.PHASECHK.TRANS64.TRYWAIT P0, [UR18+0x1e0], R4 ;  /* 0x0001e004ff0075a7 */ /* 0x000e640008001112 */
[----:B-12-4-:R-:W-:Y:S05]  /*4420*/  @!P0 BRA `(.L_x_70) ;  /* 0x0000004c00988947 */ /* 0x016fea0003800000 */
.L_x_189:
[----:B-1----:R-:W1:Y:S01]  /*4430*/  LDS.128 R4, [UR18+0x220] ;  /* 0x00022012ff047984 */ /* 0x002e620008000c00 */
[----:B------:R-:W-:Y:S01]  /*4440*/  ULEA UR22, UR21, UR18, 0x3 ;  /* 0x0000001215167291 */ /* 0x000fe2000f8e18ff */
[----:B------:R-:W-:Y:S01]  /*4450*/  SHF.L.U32 R0, R8, 0x1f, RZ ;  /* 0x0000001f08007819 */ /* 0x000fe200000006ff */
[----:B------:R-:W-:Y:S01]  /*4460*/  @!PT LDS RZ, [RZ] ;  /* 0x00000000fffff984 */ /* 0x000fe20000000800 */
[----:B------:R-:W-:Y:S01]  /*4470*/  @!PT LDS RZ, [RZ] ;  /* 0x00000000fffff984 */ /* 0x000fe20000000800 */
[----:B------:R-:W-:Y:S01]  /*4480*/  @!PT LDS RZ, [RZ] ;  /* 0x00000000fffff984 */ /* 0x000fe20000000800 */
[----:B------:R-:W-:Y:S01]  /*4490*/  @!PT LDS RZ, [RZ] ;  /* 0x00000000fffff984 */ /* 0x000fe20000000800 */
[----:B------:R2:W-:Y:S06]  /*44a0*/  MEMBAR.ALL.CTA ;  /* 0x0000000000007992 */ /* 0x0005ec0000008000 */
[----:B--2---:R-:W2:Y:S02]  /*44b0*/  FENCE.VIEW.ASYNC.S ;  /* 0x00000000000073c6 */ /* 0x004ea40000000000 */
[----:B--2---:R-:W-:Y:S01]  /*44c0*/  SYNCS.ARRIVE.TRANS64.RED.A1T0 RZ, [UR23], RZ ;  /* 0x000000ffffff79a7 */ /* 0x004fe20008100417 */
[----:B------:R-:W2:Y:S01]  /*44d0*/  SYNCS.PHASECHK.TRANS64.TRYWAIT P0, [UR22+0x200], R0 ;  /* 0x00020000ff0075a7 */ /* 0x000ea20008001116 */
[----:B-1----:R-:W-:Y:S01]  /*44e0*/  LOP3.LUT P2, RZ, R6, 0x1, RZ, 0xc0, !PT ;  /* 0x0000000106ff7812 */ /* 0x002fe2000784c0ff */
[----:B--2---:R-:W-:-:S12]  /*44f0*/  @!P0 BRA `(.L_x_71) ;  /* 0x0000004c007c8947 */ /* 0x004fd80003800000 */
.L_x_191:
[----:B------:R-:W-:Y:S05]  /*4500*/  BRA.U !UP3, `(.L_x_72) ;  /* 0x000000010bc87547 */ /* 0x000fea000b800000 */
[----:B-1----:R-:W-:Y:S01]  /*4510*/  IMAD.U32 R0, RZ, RZ, UR21 ;  /* 0x00000015ff007e24 */ /* 0x002fe2000f8e00ff */
[----:B------:R-:W-:-:S04]  /*4520*/  ULEA UR4, UR17, UR18, 0x3 ;  /* 0x0000001211047291 */ /* 0x000fc8000f8e18ff */
[----:B------:R-:W-:-:S05]  /*4530*/  LEA R0, R0, R1, 0x2 ;  /* 0x0000000100007211 */ /* 0x000fca00078e10ff */
[----:B------:R1:W5:Y:S01]  /*4540*/  LDL R4, [R0] ;  /* 0x0000000000047983 */ /* 0x0003620000100800 */
[----:B------:R-:W-:Y:S01]  /*4550*/  UPLOP3.LUT UP2, UPT, UPT, UPT, UPT, 0x40, 0x4 ;  /* 0x000000000004789c */ /* 0x000fe20003f4e870 */
[----:B------:R-:W-:Y:S01]  /*4560*/  UMOV UR15, UR28 ;  /* 0x0000001c000f7c82 */ /* 0x000fe20008000000 */
[----:B------:R-:W-:Y:S01]  /*4570*/  UMOV UR8, UR17 ;  /* 0x0000001100087c82 */ /* 0x000fe20008000000 */
[----:B-1----:R-:W-:-:S04]  /*4580*/  SHF.L.U32 R0, R2, 0x1f, RZ ;  /* 0x0000001f02007819 */ /* 0x002fc800000006ff */
[----:B------:R1:W2:Y:S04]  /*4590*/  SYNCS.PHASECHK.TRANS64.TRYWAIT P1, [UR4], R0 ;  /* 0x00000000ff0075a7 */ /* 0x0002a80008021104 */
.L_x_75:
[----:B------:R-:W-:Y:S01]  /*45a0*/  ULEA UR16, UR8, UR18, 0x3 ;  /* 0x0000001208107291 */ /* 0x000fe2000f8e18ff */
[----:B--234-:R-:W-:Y:S11]  /*45b0*/  @P1 BRA `(.L_x_73) ;  /* 0x00000000000c1947 */ /* 0x01cff60003800000 */
[----:B------:R-:W-:Y:S04]  /*45c0*/  SHF.L.U32 R5, R2, 0x1f, RZ ;  /* 0x0000001f02057819 */ /* 0x000fe800000006ff */
[----:B------:R-:W2:Y:S02]  /*45d0*/  SYNCS.PHASECHK.TRANS64.TRYWAIT P0, [UR16], R5 ;  /* 0x00000005ff0075a7 */ /* 0x000ea40008001110 */
[----:B--2---:R-:W-:Y:S05]  /*45e0*/  @!P0 BRA `(.L_x_74) ;  /* 0x0000004c00588947 */ /* 0x004fea0003800000 */
.L_x_73:
[----:B------:R-:W-:Y:S01]  /*45f0*/  UISETP.NE.AND UP0, UPT, UR15, URZ, UPT ;  /* 0x000000ff0f00728c */ /* 0x000fe2000bf05270 */
[----:B------:R-:W-:Y:S01]  /*4600*/  PLOP3.LUT P1, PT, PT, PT, PT, 0x80, 0x8 ;  /* 0x000000000008781c */ /* 0x000fe20003f2f070 */
[----:B------:R-:W-:Y:S02]  /*4610*/  UIADD3 UR4, UPT, UPT, UR8, 0x1, URZ ;  /* 0x0000000108047890 */ /* 0x000fe4000fffe0ff */
[----:B------:R-:W-:Y:S02]  /*4620*/  ULEA UR10, UR8, UR20, 0x8 ;  /* 0x00000014080a7291 */ /* 0x000fe4000f8e40ff */
[----:B------:R-:W-:Y:S01]  /*4630*/  UISETP.NE.AND UP1, UPT, UR4, 0x1a, UPT ;  /* 0x0000001a0400788c */ /* 0x000fe2000bf25270 */
[----:B------:R-:W-:Y:S01]  /*4640*/  PLOP3.LUT P0, PT, PT, PT, UP0, 0x80, 0x8 ;  /* 0x000000000008781c */ /* 0x000fe20003f0f008 */
[----:B------:R-:W-:Y:S02]  /*4650*/  ULEA UR8, UR8, UR19, 0x8 ;  /* 0x0000001308087291 */ /* 0x000fe4000f8e40ff */
[----:B------:R-:W-:Y:S02]  /*4660*/  USEL UR5, URZ, 0x1, UP1 ;  /* 0x00000001ff057887 */ /* 0x000fe40008800000 */
[----:B------:R-:W-:Y:S02]  /*4670*/  USEL UR17, UR4, URZ, UP1 ;  /* 0x000000ff04117287 */ /* 0x000fe40008800000 */
[----:B------:R-:W-:Y:S02]  /*4680*/  UIADD3 UR12, UPT, UPT, UR10, 0x2, URZ ;  /* 0x000000020a0c7890 */ /* 0x000fe4000fffe0ff */
[----:B------:R-:W-:Y:S01]  /*4690*/  @UP0 ULEA UR4, UR17, UR18, 0x3 ;  /* 0x0000001211040291 */ /* 0x000fe2000f8e18ff */
[----:B------:R-:W-:Y:S01]  /*46a0*/  LOP3.LUT R2, R2, UR5, RZ, 0x3c, !PT ;  /* 0x0000000502027c12 */ /* 0x000fe2000f8e3cff */
[----:B------:R-:W-:Y:S02]  /*46b0*/  UIADD3 UR6, UPT, UPT, UR8, 0x2, URZ ;  /* 0x0000000208067890 */ /* 0x000fe4000fffe0ff */
[----:B------:R-:W-:Y:S01]  /*46c0*/  UIADD3 UR5, UPT, UPT, UR16, 0xd0, URZ ;  /* 0x000000d010057890 */ /* 0x000fe2000fffe0ff */
[----:B-1----:R-:W-:Y:S01]  /*46d0*/  @P0 SHF.L.U32 R0, R2, 0x1f, RZ ;  /* 0x0000001f02000819 */ /* 0x002fe200000006ff */
[----:B------:R-:W-:Y:S01]  /*46e0*/  UMOV UR11, 0x80004020 ;  /* 0x80004020000b7882 */ /* 0x000fe20000000000 */
[----:B------:R-:W-:Y:S01]  /*46f0*/  UMOV UR9, 0x80004020 ;  /* 0x8000402000097882 */ /* 0x000fe20000000000 */
[----:B------:R-:W-:Y:S01]  /*4700*/  UMOV UR13, 0x80004020 ;  /* 0x80004020000d7882 */ /* 0x000fe20000000000 */
[----:B------:R3:W4:Y:S01]  /*4710*/  @P0 SYNCS.PHASECHK.TRANS64.TRYWAIT P1, [UR4], R0 ;  /* 0x00000000ff0005a7 */ /* 0x0007220008021104 */
[----:B------:R-:W-:Y:S11]  /*4720*/  ELECT P0, URZ, PT ;  /* 0x0000000000ff782f */ /* 0x000ff60003800000 */
[----:B------:R-:W-:Y:S02]  /*4730*/  @!UPT UIADD3 URZ, UPT, UPT, URZ, URZ, URZ ;  /* 0x000000fffffff290 */ /* 0x000fe4000fffe0ff */
[C---:B-----5:R-:W-:Y:S02]  /*4740*/  @P0 R2UR.BROADCAST UR4, R4.reuse ;  /* 0x00000000040402ca */ /* 0x060fe400008e0000 */
[----:B------:R-:W-:Y:S11]  /*4750*/  ELECT P0, URZ, PT ;  /* 0x0000000000ff782f */ /* 0x000ff60003800000 */
[----:B------:R-:W-:Y:S02]  /*4760*/  @!UPT UIADD3 URZ, UPT, UPT, URZ, URZ, URZ ;  /* 0x000000fffffff290 */ /* 0x000fe4000fffe0ff */
[----:B------:R-:W-:Y:S01]  /*4770*/  @P0 R2UR.BROADCAST UR14, R4 ;  /* 0x00000000040e02ca */ /* 0x000fe200008e0000 */
[----:B------:R-:W-:Y:S01]  /*4780*/  UMOV UR7, 0x80004020 ;  /* 0x8000402000077882 */ /* 0x000fe20000000000 */
[----:B------:R1:W-:Y:S01]  /*4790*/  UTCHMMA gdesc[UR8], gdesc[UR10], tmem[UR4], tmem[UR26], idesc[UR27], UP2 ;  /* 0x00ff1a0a080075ea */ /* 0x0003e20009000004 */
[----:B------:R-:W-:Y:S10]  /*47a0*/  UPLOP3.LUT UP2, UPT, UPT, UPT, UPT, 0x80, 0x8 ;  /* 0x000000000008789c */ /* 0x000ff40003f4f070 */
[----:B------:R3:W-:Y:S01]  /*47b0*/  UTCHMMA gdesc[UR6], gdesc[UR12], tmem[UR14], tmem[UR24], idesc[UR25], UPT ;  /* 0x00ff180c060075ea */ /* 0x0007e2000b80000e */
[----:B------:R3:W-:Y:S01]  /*47c0*/  UTCBAR [UR5], URZ ;  /* 0x000000ff050073e9 */ /* 0x0007e200080000ff */
[----:B-1----:R-:W-:Y:S02]  /*47d0*/  UIADD3 UR4, UPT, UPT, UR15, 0x1, URZ ;  /* 0x000000010f047890 */ /* 0x002fe4000fffe0ff */
[----:B------:R-:W-:Y:S02]  /*47e0*/  UIADD3 UR9, UPT, UPT, UR15, -0x1, URZ ;  /* 0xffffffff0f097890 */ /* 0x000fe4000fffe0ff */
[----:B------:R-:W-:Y:S01]  /*47f0*/  UISETP.GT.U32.AND UP0, UPT, UR4, 0x1, UPT ;  /* 0x000000010400788c */ /* 0x000fe2000bf04070 */
[----:B------:R-:W-:Y:S04]  /*4800*/  UMOV UR8, UR17 ;  /* 0x0000001100087c82 */ /* 0x000fe80008000000 */
[----:B------:R-:W-:Y:S04]  /*4810*/  UMOV UR15, UR9 ;  /* 0x00000009000f7c82 */ /* 0x000fe80008000000 */
[----:B------:R-:W-:Y:S05]  /*4820*/  BRA.U UP0, `(.L_x_75) ;  /* 0xfffffffd005c7547 */ /* 0x000fea000b83ffff */
.L_x_72:
[----:B------:R-:W-:Y:S01]  /*4830*/  UIADD3 UR4, UPT, UPT, UR21, 0x1, URZ ;  /* 0x0000000115047890 */ /* 0x000fe2000fffe0ff */
[----:B------:R-:W-:Y:S01]  /*4840*/  LOP3.LUT R3, R3, 0x1, RZ, 0x3c, !PT ;  /* 0x0000000103037812 */ /* 0x000fe200078e3cff */
[----:B---3--:R-:W-:Y:S02]  /*4850*/  UIADD3 UR5, UPT, UPT, UR22, 0x1f0, URZ ;  /* 0x000001f016057890 */ /* 0x008fe4000fffe0ff */
[----:B------:R-:W-:-:S04]  /*4860*/  UISETP.NE.AND UP0, UPT, UR4, 0x2, UPT ;  /* 0x000000020400788c */ /* 0x000fc8000bf05270 */
[----:B------:R-:W-:Y:S02]  /*4870*/  USEL UR6, URZ, 0x1, UP0 ;  /* 0x00000001ff067887 */ /* 0x000fe40008000000 */
[----:B------:R-:W-:Y:S01]  /*4880*/  USEL UR21, UR4, URZ, UP0 ;  /* 0x000000ff04157287 */ /* 0x000fe20008000000 */
[----:B------:R2:W-:Y:S03]  /*4890*/  UTCBAR [UR5], URZ ;  /* 0x000000ff050073e9 */ /* 0x0005e600080000ff */
[----:B------:R-:W-:Y:S01]  /*48a0*/  LOP3.LUT R8, R8, UR6, RZ, 0x3c, !PT ;  /* 0x0000000608087c12 */ /* 0x000fe2000f8e3cff */
[----:B------:R-:W-:Y:S07]  /*48b0*/  @P2 BRA `(.L_x_76) ;  /* 0xfffffff800d02947 */ /* 0x000fee000383ffff */
[----:B------:R-:W3:Y:S01]  /*48c0*/  S2UR UR6, SR_CgaCtaId ;  /* 0x00000000000679c3 */ /* 0x000ee20000008800 */
[----:B------:R-:W-:Y:S01]  /*48d0*/  ELECT P0, URZ, PT ;  /* 0x0000000000ff782f */ /* 0x000fe20003800000 */
[----:B-1----:R-:W-:Y:S01]  /*48e0*/  IMAD.MOV.U32 R0, RZ, RZ, 0x1 ;  /* 0x00000001ff007424 */ /* 0x002fe200078e00ff */
[----:B------:R-:W-:Y:S01]  /*48f0*/  UIADD3 UR18, UPT, UPT, UR18, 0x200, URZ ;  /* 0x0000020012127890 */ /* 0x000fe2000fffe0ff */
[----:B------:R-:W-:Y:S01]  /*4900*/  SHF.L.U32 R2, R8, 0x1f, RZ ;  /* 0x0000001f08027819 */ /* 0x000fe200000006ff */
[----:B------:R-:W-:-:S03]  /*4910*/  UMOV UR4, 0x40 ;  /* 0x0000004000047882 */ /* 0x000fc60000000000 */
[----:B------:R-:W-:Y:S01]  /*4920*/  UVIRTCOUNT.DEALLOC.SMPOOL 0x80 ;  /* 0x000000800000784c */ /* 0x000fe20000000000 */
[----:B---3--:R-:W-:Y:S02]  /*4930*/  ULEA UR6, UR6, UR4, 0x18 ;  /* 0x0000000406067291 */ /* 0x008fe4000f8ec0ff */
[----:B------:R-:W-:-:S07]  /*4940*/  ULEA UR4, UR21, UR18, 0x3 ;  /* 0x0000001215047291 */ /* 0x000fce000f8e18ff */
[----:B------:R1:W-:Y:S02]  /*4950*/  @P0 STS.U8 [UR6+0x1c], R0 ;  /* 0x00001c00ff000988 */ /* 0x0003e40008000006 */
[----:B------:R-:W3:Y:S02]  /*4960*/  SYNCS.PHASECHK.TRANS64.TRYWAIT P0, [UR4], R2 ;  /* 0x00000002ff0075a7 */ /* 0x000ee40008001104 */
[----:B-1-3--:R-:W-:Y:S05]  /*4970*/  @!P0 BRA `(.L_x_77) ;  /* 0x00000048008c8947 */ /* 0x00afea0003800000 */
.L_x_194:
[----:B------:R-:W-:-:S04]  /*4980*/  UIADD3 UR4, UPT, UPT, UR21, 0x1, URZ ;  /* 0x0000000115047890 */ /* 0x000fc8000fffe0ff */
[----:B------:R-:W-:-:S04]  /*4990*/  UISETP.NE.AND UP0, UPT, UR4, 0x2, UPT ;  /* 0x000000020400788c */ /* 0x000fc8000bf05270 */
[----:B--2---:R-:W-:Y:S02]  /*49a0*/  USEL UR5, URZ, 0x1, UP0 ;  /* 0x00000001ff057887 */ /* 0x004fe40008000000 */
[----:B------:R-:W-:-:S04]  /*49b0*/  USEL UR4, UR4, URZ, UP0 ;  /* 0x000000ff04047287 */ /* 0x000fc80008000000 */
[----:B------:R-:W-:Y:S01]  /*49c0*/  ULEA UR4, UR4, UR18, 0x3 ;  /* 0x0000001204047291 */ /* 0x000fe2000f8e18ff */
[----:B-1----:R-:W-:-:S04]  /*49d0*/  LOP3.LUT R2, R8, UR5, RZ, 0x3c, !PT ;  /* 0x0000000508027c12 */ /* 0x002fc8000f8e3cff */
[----:B------:R-:W-:-:S04]  /*49e0*/  SHF.L.U32 R2, R2, 0x1f, RZ ;  /* 0x0000001f02027819 */ /* 0x000fc800000006ff */
[----:B------:R-:W1:Y:S02]  /*49f0*/  SYNCS.PHASECHK.TRANS64.TRYWAIT P0, [UR4], R2 ;  /* 0x00000002ff0075a7 */ /* 0x000e640008001104 */
[----:B-1----:R-:W-:Y:S05]  /*4a00*/  @!P0 BRA `(.L_x_78) ;  /* 0x0000004800808947 */ /* 0x002fea0003800000 */
.L_x_196:
[----:B------:R-:W-:Y:S01]  /*4a10*/  NOP ;  /* 0x0000000000007918 */ /* 0x000fe20000000000 */
[----:B-1----:R-:W1:Y:S01]  /*4a20*/  LDS R0, [UR6+0x14] ;  /* 0x00001406ff007984 */ /* 0x002e620008000800 */
[----:B------:R-:W-:Y:S01]  /*4a30*/  LOP3.LUT R3, R9, 0xffff, RZ, 0xc0, !PT ;  /* 0x0000ffff09037812 */ /* 0x000fe200078ec0ff */
[----:B------:R-:W-:-:S03]  /*4a40*/  IMAD.MOV.U32 R2, RZ, RZ, 0xffff ;  /* 0x0000ffffff027424 */ /* 0x000fc600078e00ff */
[----:B------:R-:W-:-:S04]  /*4a50*/  SHF.R.U32.HI R3, RZ, 0x5, R3 ;  /* 0x00000005ff037819 */ /* 0x000fc80000011603 */
[----:B------:R-:W-:-:S04]  /*4a60*/  SHF.L.U32 R2, R2, R3, RZ ;  /* 0x0000000302027219 */ /* 0x000fc800000006ff */
[----:B-1----:R-:W-:-:S04]  /*4a70*/  LOP3.LUT R0, R0, R2, RZ, 0xc0, !PT ;  /* 0x0000000200007212 */ /* 0x002fc800078ec0ff */
[----:B------:R-:W-:Y:S01]  /*4a80*/  ISETP.NE.AND P0, PT, R0, R2, PT ;  /* 0x000000020000720c */ /* 0x000fe20003f05270 */
[----:B------:R-:W-:-:S05]  /*4a90*/  IMAD.MOV.U32 R0, RZ, RZ, 0x1 ;  /* 0x00000001ff007424 */ /* 0x000fca00078e00ff */
[----:B------:R-:W-:-:S07]  /*4aa0*/  SHF.L.U32 R0, R0, R3, RZ ;  /* 0x0000000300007219 */ /* 0x000fce00000006ff */
[----:B------:R-:W-:Y:S05]  /*4ab0*/  @P0 BRA `(.L_x_79) ;  /* 0x00000000005c0947 */ /* 0x000fea0003800000 */
[----:B------:R-:W1:Y:S02]  /*4ac0*/  LDS R3, [UR6+0x18] ;  /* 0x00001806ff037984 */ /* 0x000e640008000800 */
[----:B-1----:R-:W-:-:S04]  /*4ad0*/  LOP3.LUT R3, R3, R0, RZ, 0xc0, !PT ;  /* 0x0000000003037212 */ /* 0x002fc800078ec0ff */
[----:B------:R-:W-:-:S13]  /*4ae0*/  ISETP.NE.AND P0, PT, R3, R0, PT ;  /* 0x000000000300720c */ /* 0x000fda0003f05270 */
[----:B------:R-:W-:Y:S05]  /*4af0*/  @P0 BRA `(.L_x_80) ;  /* 0x0000000000400947 */ /* 0x000fea0003800000 */
[----:B------:R-:W-:Y:S01]  /*4b00*/  R2UR UR4, R2 ;  /* 0x00000000020472ca */ /* 0x000fe200000e0000 */
[----:B------:R-:W1:Y:S01]  /*4b10*/  S2R R3, SR_LANEID ;  /* 0x0000000000037919 */ /* 0x000e620000000000 */
[----:B------:R-:W-:-:S04]  /*4b20*/  LOP3.LUT R0, RZ, R0, RZ, 0x33, !PT ;  /* 0x00000000ff007212 */ /* 0x000fc800078e33ff */
[----:B------:R-:W2:Y:S07]  /*4b30*/  REDUX UR7, R0 ;  /* 0x00000000000773c4 */ /* 0x000eae0000000000 */
[----:B------:R-:W-:-:S03]  /*4b40*/  ULOP3.LUT UR5, URZ, UR4, URZ, 0x33, !UPT ;  /* 0x00000004ff057292 */ /* 0x000fc6000f8e33ff */
[----:B------:R-:W-:Y:S02]  /*4b50*/  VOTEU.ANY UR4, UPT, PT ;  /* 0x0000000000047886 */ /* 0x000fe400038e0100 */
[----:B------:R-:W-:Y:S01]  /*4b60*/  UFLO.U32 UR4, UR4 ;  /* 0x00000004000472bd */ /* 0x000fe200080e0000 */
[----:B------:R-:W-:-:S04]  /*4b70*/  IMAD.U32 R2, RZ, RZ, UR5 ;  /* 0x00000005ff027e24 */ /* 0x000fc8000f8e00ff */
[----:B------:R-:W3:Y:S02]  /*4b80*/  REDUX UR8, R2 ;  /* 0x00000000020873c4 */ /* 0x000ee40000000000 */
[----:B------:R1:W-:Y:S01]  /*4b90*/  UTCATOMSWS.AND URZ, UR5 ;  /* 0x0000000500ff79e3 */ /* 0x0003e20008000000 */
[----:B--2---:R-:W-:Y:S01]  /*4ba0*/  IMAD.U32 R0, RZ, RZ, UR7 ;  /* 0x00000007ff007e24 */ /* 0x004fe2000f8e00ff */
[----:B-1----:R-:W-:Y:S01]  /*4bb0*/  ISETP.EQ.U32.AND P0, PT, R3, UR4, PT ;  /* 0x0000000403007c0c */ /* 0x002fe2000bf02070 */
[----:B---3--:R-:W-:-:S12]  /*4bc0*/  IMAD.U32 R2, RZ, RZ, UR8 ;  /* 0x00000008ff027e24 */ /* 0x008fd8000f8e00ff */
[----:B------:R1:W-:Y:S04]  /*4bd0*/  @P0 ATOMS.AND RZ, [UR6+0x14], R2 ;  /* 0x00001402ffff098c */ /* 0x0003e8000a800006 */
[----:B------:R1:W-:Y:S01]  /*4be0*/  @P0 ATOMS.AND RZ, [UR6+0x18], R0 ;  /* 0x00001800ffff098c */ /* 0x0003e2000a800006 */
[----:B------:R-:W-:Y:S05]  /*4bf0*/  BRA `(.L_x_81) ;  /* 0x0000000000147947 */ /* 0x000fea0003800000 */
.L_x_80:
[----:B------:R-:W-:Y:S02]  /*4c00*/  MOV R2, 0x4c20 ;  /* 0x00004c2000027802 */ /* 0x000fe40000000f00 */
[----:B----45:R-:W-:Y:S05]  /*4c10*/  CALL.REL.NOINC `($__internal_0_$__cuda_sm10x_tcgen05_guardrail_trap_col_being_dealloced_not_returned_by_alloc) ;  /* 0x0000004800f47944 */ /* 0x030fea0003c00000 */
[----:B------:R-:W-:Y:S05]  /*4c20*/  BRA `(.L_x_81) ;  /* 0x0000000000087947 */ /* 0x000fea0003800000 */
.L_x_79:
[----:B------:R-:W-:Y:S02]  /*4c30*/  MOV R2, 0x4c50 ;  /* 0x00004c5000027802 */ /* 0x000fe40000000f00 */
[----:B----45:R-:W-:Y:S05]  /*4c40*/  CALL.REL.NOINC `($__internal_2_$__cuda_sm10x_tcgen05_guardrail_trap_unallocated_columns_being_dealloced) ;  /* 0x0000004c00007944 */ /* 0x030fea0003c00000 */
.L_x_81:
[----:B------:R-:W-:Y:S01]  /*4c50*/  NOP ;  /* 0x0000000000007918 */ /* 0x000fe20000000000 */
[----:B------:R-:W-:Y:S05]  /*4c60*/  EXIT ;  /* 0x000000000000794d */ /* 0x000fea0003800000 */
.L_x_65:
[----:B------:R-:W-:-:S09]  /*4c70*/  UISETP.NE.OR UP0, UPT, UR15, 0x3, !UP2 ;  /* 0x000000030f00788c */ /* 0x000fd2000d705670 */
[----:B------:R-:W-:Y:S05]  /*4c80*/  BRA.U UP0, `(.L_x_82) ;  /* 0x0000001100747547 */ /* 0x000fea000b800000 */
[----:B------:R-:W2:Y:S01]  /*4c90*/  LDC.64 R2, c[0x0][0x988] ;  /* 0x00026200ff027b82 */ /* 0x000ea20000000a00 */
[----:B------:R-:W3:Y:S01]  /*4ca0*/  LDCU UR27, c[0x0][0x370] ;  /* 0x00006e00ff1b77ac */ /* 0x000ee20008000800 */
[----:B------:R-:W-:Y:S01]  /*4cb0*/  R2UR UR45, R44 ;  /* 0x000000002c2d72ca */ /* 0x000fe200000e0000 */
[----:B------:R-:W-:Y:S01]  /*4cc0*/  IMAD.MOV.U32 R11, RZ, RZ, 0x1 ;  /* 0x00000001ff0b7424 */ /* 0x000fe200078e00ff */
[----:B------:R-:W-:Y:S01]  /*4cd0*/  R2UR UR44, R45 ;  /* 0x000000002d2c72ca */ /* 0x000fe200000e0000 */
[----:B------:R-:W4:Y:S01]  /*4ce0*/  LDCU.128 UR28, c[0x0][0xc10] ;  /* 0x00018200ff1c77ac */ /* 0x000f220008000c00 */
[----:B------:R-:W-:Y:S02]  /*4cf0*/  IMAD.MOV.U32 R10, RZ, RZ, RZ ;  /* 0x000000ffff0a7224 */ /* 0x000fe400078e00ff */
[----:B------:R-:W1:Y:S01]  /*4d00*/  S2UR UR6, SR_CgaCtaId ;  /* 0x00000000000679c3 */ /* 0x000e620000008800 */
[----:B------:R-:W4:Y:S01]  /*4d10*/  LDCU UR26, c[0x0][0x374] ;  /* 0x00006e80ff1a77ac */ /* 0x000f220008000800 */
[----:B------:R-:W-:Y:S01]  /*4d20*/  IMAD.MOV.U32 R9, RZ, RZ, 0x1000 ;  /* 0x00001000ff097424 */ /* 0x000fe200078e00ff */
[----:B------:R-:W3:Y:S05]  /*4d30*/  LDCU.128 UR32, c[0x0][0xa80] ;  /* 0x00015000ff2077ac */ /* 0x000eea0008000c00 */
[----:B------:R-:W3:Y:S01]  /*4d40*/  LDC.64 R12, c[0x0][0x348] ;  /* 0x0000d200ff0c7b82 */ /* 0x000ee20000000a00 */
[----:B------:R-:W3:Y:S01]  /*4d50*/  LDCU UR17, c[0x0][0xc0c] ;  /* 0x00018180ff1177ac */ /* 0x000ee20008000800 */
[----:B------:R-:W3:Y:S01]  /*4d60*/  LDCU UR47, c[0x0][0xc20] ;  /* 0x00018400ff2f77ac */ /* 0x000ee20008000800 */
[----:B--2---:R-:W-:Y:S01]  /*4d70*/  ISETP.NE.U32.AND P0, PT, R2, RZ, PT ;  /* 0x000000ff0200720c */ /* 0x004fe20003f05070 */
[----:B------:R-:W2:Y:S03]  /*4d80*/  LDCU UR4, c[0x0][0xc30] ;  /* 0x00018600ff0477ac */ /* 0x000ea60008000800 */
[----:B------:R-:W-:Y:S01]  /*4d90*/  ISETP.NE.AND.EX P0, PT, R3, RZ, PT, P0 ;  /* 0x000000ff0300720c */ /* 0x000fe20003f05300 */
[----:B------:R-:W2:Y:S01]  /*4da0*/  LDCU.128 UR40, c[0x0][0xa90] ;  /* 0x00015200ff2877ac */ /* 0x000ea20008000c00 */
[----:B------:R-:W2:Y:S01]  /*4db0*/  LDC.64 R2, c[0x0][0x990] ;  /* 0x00026400ff027b82 */ /* 0x000ea20000000a00 */
[----:B------:R-:W-:Y:S01]  /*4dc0*/  UMOV UR24, 0x400 ;  /* 0x0000040000187882 */ /* 0x000fe20000000000 */
[----:B----4-:R-:W-:-:S02]  /*4dd0*/  UIMAD.WIDE.U32 UR8, UR26, UR31, URZ ;  /* 0x0000001f1a0872a5 */ /* 0x010fc4000f8e00ff */
[----:B-1----:R-:W-:Y:S02]  /*4de0*/  ULEA UR24, UR6, UR24, 0x18 ;  /* 0x0000001806187291 */ /* 0x002fe4000f8ec0ff */
[----:B---3--:R-:W-:Y:S02]  /*4df0*/  UIMAD.WIDE.U32 UR6, UR27, UR28, URZ ;  /* 0x0000001c1b0672a5 */ /* 0x008fe4000f8e00ff */
[----:B------:R-:W-:Y:S02]  /*4e00*/  UISETP.NE.AND UP5, UPT, UR32, 0x1, UPT ;  /* 0x000000012000788c */ /* 0x000fe4000bfa5270 */
[----:B------:R-:W-:Y:S02]  /*4e10*/  UIADD3 UR36, UPT, UPT, UR24, 0x1e8, URZ ;  /* 0x000001e818247890 */ /* 0x000fe4000fffe0ff */
[----:B------:R-:W-:Y:S01]  /*4e20*/  UISETP.GE.AND UP0, UPT, UR39, 0x1, UPT ;  /* 0x000000012700788c */ /* 0x000fe2000bf06270 */
[----:B------:R-:W-:Y:S01]  /*4e30*/  UMOV UR38, UR7 ;  /* 0x0000000700267c82 */ /* 0x000fe20008000000 */
[----:B------:R-:W-:Y:S01]  /*4e40*/  UMOV UR37, UR9 ;  /* 0x0000000900257c82 */ /* 0x000fe20008000000 */
[----:B------:R-:W-:-:S02]  /*4e50*/  UISETP.NE.AND UP1, UPT, UR17, 0x1, UPT ;  /* 0x000000011100788c */ /* 0x000fc4000bf25270 */
[----:B------:R-:W-:Y:S01]  /*4e60*/  UISETP.NE.AND UP0, UPT, UR30, 0x1, UPT ;  /* 0x000000011e00788c */ /* 0x000fe2000bf05270 */
[----:B------:R-:W-:Y:S01]  /*4e70*/  UMOV UR23, URZ ;  /* 0x000000ff00177c82 */ /* 0x000fe20008000000 */
[----:B------:R-:W1:Y:S01]  /*4e80*/  LDCU UR48, c[0x0][0xaa0] ;  /* 0x00015400ff3077ac */ /* 0x000e620008000800 */
[----:B------:R-:W-:Y:S02]  /*4e90*/  UPLOP3.LUT UP4, UPT, UPT, UPT, UPT, 0x40, 0x4 ;  /* 0x000000000004789c */ /* 0x000fe40003f8e870 */
[----:B------:R-:W-:Y:S01]  /*4ea0*/  UISETP.NE.AND UP6, UPT, UR39, 0x1, UPT ;  /* 0x000000012700788c */ /* 0x000fe2000bfc5270 */
[----:B------:R-:W3:Y:S01]  /*4eb0*/  LDCU.64 UR18, c[0x0][0xc28] ;  /* 0x00018500ff1277ac */ /* 0x000ee20008000a00 */
[----:B--2---:R-:W-:Y:S02]  /*4ec0*/  UISETP.NE.AND UP2, UPT, UR4, 0x1, UPT ;  /* 0x000000010400788c */ /* 0x004fe4000bf45270 */
[----:B------:R-:W-:Y:S02]  /*4ed0*/  UPRMT UR36, URZ, 0x654, UR36 ;  /* 0x00000654ff247896 */ /* 0x000fe40008000024 */
[----:B------:R-:W-:-:S02]  /*4ee0*/  USHF.R.U32.HI UR38, URZ, UR29, UR38 ;  /* 0x0000001dff267299 */ /* 0x000fc40008011626 */
[----:B------:R-:W-:Y:S02]  /*4ef0*/  USHF.R.U32.HI UR37, URZ, UR47, UR37 ;  /* 0x0000002fff257299 */ /* 0x000fe40008011625 */
[----:B------:R-:W-:Y:S02]  /*4f00*/  UISETP.NE.AND UP1, UPT, UR35, 0x1, UPT ;  /* 0x000000012300788c */ /* 0x000fe4000bf25270 */
[----:B------:R-:W-:Y:S01]  /*4f10*/  UISETP.NE.AND UP0, UPT, UR42, 0x1, UPT ;  /* 0x000000012a00788c */ /* 0x000fe2000bf05270 */
[----:B------:R-:W-:-:S10]  /*4f20*/  VOTEU.ANY UP5, P0 ;  /* 0x0000000000ff7886 */ /* 0x000fd400000a0100 */
.L_x_91:
[----:B------:R-:W-:Y:S04]  /*4f30*/  SHF.L.U32 R4, R10, 0x1f, RZ ;  /* 0x0000001f0a047819 */ /* 0x000fe800000006ff */
[----:B--2---:R-:W2:Y:S02]  /*4f40*/  SYNCS.PHASECHK.TRANS64.TRYWAIT P0, [UR24+0x1e0], R4 ;  /* 0x0001e004ff0075a7 */ /* 0x004ea40008001118 */
[----:B--2---:R-:W-:Y:S05]  /*4f50*/  @!P0 BRA `(.L_x_83) ;  /* 0x0000004400448947 */ /* 0x004fea0003800000 */
.L_x_198:
[----:B--2---:R-:W2:Y:S01]  /*4f60*/  LDS.128 R4, [UR24+0x220] ;  /* 0x00022018ff047984 */ /* 0x004ea20008000c00 */
[----:B------:R-:W-:Y:S01]  /*4f70*/  UISETP.GE.AND UP0, UPT, UR39, 0x1, UPT ;  /* 0x000000012700788c */ /* 0x000fe2000bf06270 */
[----:B------:R-:W-:Y:S01]  /*4f80*/  @!PT LDS RZ, [RZ] ;  /* 0x00000000fffff984 */ /* 0x000fe20000000800 */
[----:B------:R-:W-:Y:S01]  /*4f90*/  @!PT LDS RZ, [RZ] ;  /* 0x00000000fffff984 */ /* 0x000fe20000000800 */
[----:B------:R-:W-:Y:S01]  /*4fa0*/  @!PT LDS RZ, [RZ] ;  /* 0x00000000fffff984 */ /* 0x000fe20000000800 */
[----:B------:R-:W-:Y:S01]  /*4fb0*/  @!PT LDS RZ, [RZ] ;  /* 0x00000000fffff984 */ /* 0x000fe20000000800 */
[----:B------:R4:W-:Y:S06]  /*4fc0*/  MEMBAR.ALL.CTA ;  /* 0x0000000000007992 */ /* 0x0009ec0000008000 */
[----:B----4-:R-:W4:Y:S02]  /*4fd0*/  FENCE.VIEW.ASYNC.S ;  /* 0x00000000000073c6 */ /* 0x010f240000000000 */
[----:B----4-:R-:W-:Y:S01]  /*4fe0*/  SYNCS.ARRIVE.TRANS64.RED.A1T0 RZ, [UR36], RZ ;  /* 0x000000ffffff79a7 */ /* 0x010fe20008100424 */
[----:B--2---:R-:W-:Y:S11]  /*4ff0*/  LOP3.LUT P0, RZ, R6, 0x1, RZ, 0xc0, !PT ;  /* 0x0000000106ff7812 */ /* 0x004ff6000780c0ff */
[----:B------:R-:W-:Y:S02]  /*5000*/  @!UPT UIADD3 URZ, UPT, UPT, URZ, URZ, URZ ;  /* 0x000000fffffff290 */ /* 0x000fe4000fffe0ff */
[----:B------:R-:W-:Y:S01]  /*5010*/  VOTEU.ANY UP1, P0 ;  /* 0x0000000000ff7886 */ /* 0x000fe20000020100 */
[----:B------:R-:W-:Y:S11]  /*5020*/  PLOP3.LUT P0, PT, PT, PT, UP1, 0x80, 0x8 ;  /* 0x000000000008781c */ /* 0x000ff60003f0f018 */
[----:B------:R-:W-:Y:S02]  /*5030*/  @!UPT UIADD3 URZ, UPT, UPT, URZ, URZ, URZ ;  /* 0x000000fffffff290 */ /* 0x000fe4000fffe0ff */
[----:B------:R-:W-:Y:S02]  /*5040*/  @P0 MOV R8, R4 ;  /* 0x0000000400080202 */ /* 0x000fe40000000f00 */
[----:B------:R-:W-:Y:S02]  /*5050*/  @P0 LOP3.LUT R0, R5, 0xffff, RZ, 0xc0, !PT ;  /* 0x0000ffff05000812 */ /* 0x000fe400078ec0ff */
[----:B------:R-:W-:Y:S02]  /*5060*/  @P0 R2UR UR5, R8 ;  /* 0x00000000080502ca */ /* 0x000fe400000e0000 */
[----:B------:R-:W-:Y:S11]  /*5070*/  @P0 R2UR UR4, R0 ;  /* 0x00000000000402ca */ /* 0x000ff600000e0000 */
[----:B------:R-:W-:Y:S02]  /*5080*/  @UP1 UMOV UR16, UR5 ;  /* 0x0000000500101c82 */ /* 0x000fe40008000000 */
[----:B------:R-:W-:Y:S01]  /*5090*/  @UP1 UMOV UR15, UR4 ;  /* 0x00000004000f1c82 */ /* 0x000fe20008000000 */
[----:B------:R-:W-:Y:S05]  /*50a0*/  BRA.U !UP0, `(.L_x_84) ;  /* 0x0000000108b47547 */ /* 0x000fea000b800000 */
[----:B------:R-:W-:Y:S02]  /*50b0*/  UIMAD.WIDE.U32 UR8, UR15, UR31, URZ ;  /* 0x0000001f0f0872a5 */ /* 0x000fe4000f8e00ff */
[----:B------:R-:W-:Y:S02]  /*50c0*/  UP2UR UR14, UPR, URZ, 0x2 ;  /* 0x00000002ff0e7883 */ /* 0x000fe40008000000 */
[----:B------:R-:W-:Y:S02]  /*50d0*/  UISETP.NE.AND UP1, UPT, UR30, 0x1, UPT ;  /* 0x000000011e00788c */ /* 0x000fe4000bf25270 */
[----:B------:R-:W-:Y:S02]  /*50e0*/  UIMAD.WIDE.U32 UR10, UR16, UR28, URZ ;  /* 0x0000001c100a72a5 */ /* 0x000fe4000f8e00ff */
[----:B------:R-:W-:Y:S02]  /*50f0*/  USEL UR4, UR26, UR37, !UP1 ;  /* 0x000000251a047287 */ /* 0x000fe4000c800000 */
[----:B------:R-:W-:Y:S02]  /*5100*/  UISETP.NE.AND UP0, UPT, UR17, 0x1, UPT ;  /* 0x000000011100788c */ /* 0x000fe4000bf05270 */
[----:B---3--:R-:W-:Y:S02]  /*5110*/  UIMAD.WIDE.U32 UR12, UR4, UR18, URZ ;  /* 0x00000012040c72a5 */ /* 0x008fe4000f8e00ff */
[----:B------:R-:W-:Y:S01]  /*5120*/  USEL UR7, UR27, UR38, !UP0 ;  /* 0x000000261b077287 */ /* 0x000fe2000c000000 */
[----:B------:R-:W-:Y:S02]  /*5130*/  UMOV UR5, UR9 ;  /* 0x0000000900057c82 */ /* 0x000fe40008000000 */
[----:B------:R-:W-:Y:S02]  /*5140*/  USHF.R.U32.HI UR6, URZ, UR47, UR5 ;  /* 0x0000002fff067299 */ /* 0x000fe40008011605 */
[----:B------:R-:W-:Y:S02]  /*5150*/  UIMAD.WIDE.U32 UR20, UR7, UR18, URZ ;  /* 0x00000012071472a5 */ /* 0x000fe4000f8e00ff */
[----:B------:R-:W-:Y:S02]  /*5160*/  USEL UR6, UR15, UR6, !UP1 ;  /* 0x000000060f067287 */ /* 0x000fe4000c800000 */
[----:B------:R-:W-:Y:S01]  /*5170*/  UISETP.NE.AND UP1, UPT, UR14, URZ, UPT ;  /* 0x000000ff0e00728c */ /* 0x000fe2000bf25270 */
[----:B------:R-:W-:Y:S01]  /*5180*/  UMOV UR5, UR11 ;  /* 0x0000000b00057c82 */ /* 0x000fe20008000000 */
[----:B------:R-:W-:Y:S02]  /*5190*/  UIMAD.WIDE.U32 UR10, UR6, UR18, URZ ;  /* 0x00000012060a72a5 */ /* 0x000fe4000f8e00ff */
[----:B------:R-:W-:Y:S03]  /*51a0*/  USHF.R.U32.HI UR8, URZ, UR29, UR5 ;  /* 0x0000001dff087299 */ /* 0x000fe60008011605 */
[----:B------:R-:W-:Y:S02]  /*51b0*/  UMOV UR5, UR13 ;  /* 0x0000000d00057c82 */ /* 0x000fe40008000000 */
[----:B------:R-:W-:Y:S03]  /*51c0*/  @UP6 USHF.R.U32.HI UR4, URZ, UR19, UR5 ;  /* 0x00000013ff046299 */ /* 0x000fe60008011605 */
[----:B------:R-:W-:Y:S01]  /*51d0*/  UMOV UR5, UR21 ;  /* 0x0000001500057c82 */ /* 0x000fe20008000000 */
[----:B------:R-:W-:Y:S02]  /*51e0*/  UIMAD UR4, UR39, UR4, URZ ;  /* 0x00000004270472a4 */ /* 0x000fe4000f8e02ff */
[----:B------:R-:W-:Y:S02]  /*51f0*/  @UP6 USHF.R.U32.HI UR7, URZ, UR19, UR5 ;  /* 0x00000013ff076299 */ /* 0x000fe40008011605 */
[----:B------:R-:W-:Y:S02]  /*5200*/  USEL UR5, UR16, UR8, !UP0 ;  /* 0x0000000810057287 */ /* 0x000fe4000c000000 */
[----:B------:R-:W-:Y:S02]  /*5210*/  UIMAD UR8, UR39, UR7, URZ ;  /* 0x00000007270872a4 */ /* 0x000fe4000f8e02ff */
[----:B------:R-:W-:Y:S03]  /*5220*/  UISETP.GE.AND UP0, UPT, UR6, UR4, UPT ;  /* 0x000000040600728c */ /* 0x000fe6000bf06270 */
[----:B------:R-:W-:Y:S01]  /*5230*/  UMOV UR4, UR11 ;  /* 0x0000000b00047c82 */ /* 0x000fe20008000000 */
[----:B------:R-:W-:Y:S02]  /*5240*/  UISETP.GE.OR UP0, UPT, UR5, UR8, UP0 ;  /* 0x000000080500728c */ /* 0x000fe40008706670 */
[----:B------:R-:W-:Y:S02]  /*5250*/  USHF.R.U32.HI UR4, URZ, UR19, UR4 ;  /* 0x00000013ff047299 */ /* 0x000fe40008011604 */
[----:B------:R-:W-:Y:S02]  /*5260*/  UIMAD.WIDE.U32 UR8, UR5, UR18, URZ ;  /* 0x00000012050872a5 */ /* 0x000fe4000f8e00ff */
[----:B------:R-:W-:Y:S04]  /*5270*/  USEL UR10, UR6, UR4, !UP6 ;  /* 0x00000004060a7287 */ /* 0x000fe8000f000000 */
[----:B------:R-:W-:Y:S01]  /*5280*/  UIADD3 UR11, UPT, UPT, -UR10, URZ, URZ ;  /* 0x000000ff0a0b7290 */ /* 0x000fe2000fffe1ff */
[----:B------:R-:W-:Y:S02]  /*5290*/  @!UP0 UMOV UR4, UR9 ;  /* 0x0000000900048c82 */ /* 0x000fe40008000000 */
[----:B------:R-:W-:Y:S02]  /*52a0*/  @!UP0 USHF.R.U32.HI UR4, URZ, UR19, UR4 ;  /* 0x00000013ff048299 */ /* 0x000fe40008011604 */
[----:B------:R-:W-:Y:S02]  /*52b0*/  UIMAD UR8, UR39, UR11, UR6 ;  /* 0x0000000b270872a4 */ /* 0x000fe4000f8e0206 */
[----:B------:R-:W-:Y:S04]  /*52c0*/  @!UP0 USEL UR4, UR5, UR4, !UP6 ;  /* 0x0000000405048287 */ /* 0x000fe8000f000000 */
[----:B------:R-:W-:Y:S02]  /*52d0*/  @!UP0 UIMAD UR8, UR7, UR8, UR4 ;  /* 0x00000008070882a4 */ /* 0x000fe4000f8e0204 */
[----:B------:R-:W-:Y:S02]  /*52e0*/  @!UP0 UIADD3 UR9, UPT, UPT, UR10, -UR4, URZ ;  /* 0x800000040a098290 */ /* 0x000fe4000fffe0ff */
[----:B------:R-:W-:Y:S02]  /*52f0*/  UIADD3 UR4, UPT, UPT, -UR5, URZ, URZ ;  /* 0x000000ff05047290 */ /* 0x000fe4000fffe1ff */
[----:B------:R-:W-:Y:S02]  /*5300*/  UIADD3 UR7, UPT, UPT, -UR6, URZ, URZ ;  /* 0x000000ff06077290 */ /* 0x000fe4000fffe1ff */
[----:B------:R-:W-:Y:S02]  /*5310*/  @!UP0 UIMAD UR6, UR9, UR39, UR5 ;  /* 0x00000027090682a4 */ /* 0x000fe4000f8e0205 */
[----:B------:R-:W-:Y:S02]  /*5320*/  UIMAD UR16, UR17, UR4, UR16 ;  /* 0x00000004111072a4 */ /* 0x000fe4000f8e0210 */
[----:B------:R-:W-:Y:S01]  /*5330*/  UIMAD UR15, UR30, UR7, UR15 ;  /* 0x000000071e0f72a4 */ /* 0x000fe2000f8e020f */
[----:B------:R-:W-:Y:S02]  /*5340*/  @!UP0 UMOV UR5, UR8 ;  /* 0x0000000800058c82 */ /* 0x000fe40008000000 */
[----:B------:R-:W-:Y:S02]  /*5350*/  UIMAD UR16, UR5, UR17, UR16 ;  /* 0x00000011051072a4 */ /* 0x000fe4000f8e0210 */
[----:B------:R-:W-:Y:S11]  /*5360*/  UIMAD UR15, UR6, UR30, UR15 ;  /* 0x0000001e060f72a4 */ /* 0x000ff6000f8e020f */
[----:B------:R-:W-:Y:S01]  /*5370*/  @!UPT UIADD3 URZ, UPT, UPT, URZ, URZ, URZ ;  /* 0x000000fffffff290 */ /* 0x000fe2000fffe0ff */
.L_x_84:
[----:B------:R-:W2:Y:S01]  /*5380*/  @!UP2 LDCU.128 UR8, c[0x0][0xc10] ;  /* 0x00018200ff08a7ac */ /* 0x000ea20008000c00 */
[C---:B------:R-:W-:Y:S02]  /*5390*/  ISETP.NE.U32.AND P2, PT, R2.reuse, RZ, PT ;  /* 0x000000ff0200720c */ /* 0x040fe40003f45070 */
[----:B------:R-:W-:Y:S02]  /*53a0*/  ISETP.NE.U32.AND P1, PT, R2, RZ, PT ;  /* 0x000000ff0200720c */ /* 0x000fe40003f25070 */
[C---:B------:R-:W-:Y:S02]  /*53b0*/  ISETP.NE.AND.EX P2, PT, R3.reuse, RZ, PT, P2 ;  /* 0x000000ff0300720c */ /* 0x040fe40003f45320 */
[----:B------:R-:W-:Y:S01]  /*53c0*/  ISETP.NE.AND.EX P1, PT, R3, RZ, PT, P1 ;  /* 0x000000ff0300720c */ /* 0x000fe20003f25310 */
[----:B------:R-:W4:Y:S01]  /*53d0*/  @!UP2 LDCU UR5, c[0x0][0xc0c] ;  /* 0x00018180ff05a7ac */ /* 0x000f220008000800 */
[----:B------:R-:W-:Y:S02]  /*53e0*/  USHF.L.U32 UR25, UR22, 0x6, URZ ;  /* 0x0000000616197899 */ /* 0x000fe400080006ff */
[----:B--2---:R-:W-:Y:S07]  /*53f0*/  UIMAD.WIDE.U32 UR6, UR16, UR8, URZ ;  /* 0x00000008100672a5 */ /* 0x004fee000f8e00ff */
[----:B------:R-:W-:Y:S01]  /*5400*/  @!UP2 UMOV UR4, UR7 ;  /* 0x000000070004ac82 */ /* 0x000fe20008000000 */
[----:B----4-:R-:W-:Y:S02]  /*5410*/  @!UP2 UISETP.NE.AND UP0, UPT, UR5, 0x1, UPT ;  /* 0x000000010500a88c */ /* 0x010fe4000bf05270 */
[----:B------:R-:W-:Y:S02]  /*5420*/  @!UP2 USHF.R.U32.HI UR4, URZ, UR9, UR4 ;  /* 0x00000009ff04a299 */ /* 0x000fe40008011604 */
[----:B------:R-:W-:Y:S02]  /*5430*/  UIMAD.WIDE.U32 UR6, UR15, UR11, URZ ;  /* 0x0000000b0f0672a5 */ /* 0x000fe4000f8e00ff */
[----:B------:R-:W-:Y:S02]  /*5440*/  @!UP2 USEL UR8, UR16, UR4, !UP0 ;  /* 0x000000041008a287 */ /* 0x000fe4000c000000 */
[----:B------:R-:W-:Y:S03]  /*5450*/  @!UP2 UISETP.NE.AND UP0, UPT, UR10, 0x1, UPT ;  /* 0x000000010a00a88c */ /* 0x000fe6000bf05270 */
[----:B------:R-:W-:Y:S02]  /*5460*/  @!UP2 UMOV UR6, UR7 ;  /* 0x000000070006ac82 */ /* 0x000fe40008000000 */
[----:B------:R-:W2:Y:S02]  /*5470*/  @!UP2 LDCU UR4, c[0x0][0xc20] ;  /* 0x00018400ff04a7ac */ /* 0x000ea40008000800 */
[----:B--2---:R-:W-:Y:S04]  /*5480*/  @!UP2 USHF.R.U32.HI UR6, URZ, UR4, UR6 ;  /* 0x00000004ff06a299 */ /* 0x004fe80008011606 */
[----:B------:R-:W-:Y:S04]  /*5490*/  @!UP2 USEL UR6, UR15, UR6, !UP0 ;  /* 0x000000060f06a287 */ /* 0x000fe8000c000000 */
[----:B------:R-:W-:Y:S02]  /*54a0*/  @!UP2 UIADD3 UR4, UPT, UPT, -UR8, UR6, URZ ;  /* 0x000000060804a290 */ /* 0x000fe4000fffe1ff */
[----:B------:R-:W-:Y:S02]  /*54b0*/  @!UP2 UIADD3 UR6, UPT, UPT, UR8, -UR6, URZ ;  /* 0x800000060806a290 */ /* 0x000fe4000fffe0ff */
[----:B------:R-:W-:Y:S02]  /*54c0*/  @!UP2 UIMAD UR16, UR4, UR5, UR16 ;  /* 0x000000050410a2a4 */ /* 0x000fe4000f8e0210 */
[----:B------:R-:W-:Y:S01]  /*54d0*/  @!UP2 UIMAD UR15, UR6, UR10, UR15 ;  /* 0x0000000a060fa2a4 */ /* 0x000fe2000f8e020f */
[----:B------:R-:W-:Y:S11]  /*54e0*/  BRA.U UP4, `(.L_x_85) ;  /* 0x0000000104107547 */ /* 0x000ff6000b800000 */
[----:B------:R-:W-:Y:S04]  /*54f0*/  MOV R8, UR46 ;  /* 0x0000002e00087c02 */ /* 0x000fe80008000f00 */
[----:B------:R-:W-:Y:S04]  /*5500*/  SHF.L.U32 R8, R8, 0x1f, RZ ;  /* 0x0000001f08087819 */ /* 0x000fe800000006ff */
[----:B------:R-:W2:Y:S02]  /*5510*/  SYNCS.PHASECHK.TRANS64.TRYWAIT P3, [UR24+0x1d8], R8 ;  /* 0x0001d808ff0075a7 */ /* 0x000ea40008061118 */
[----:B--2---:R-:W-:Y:S05]  /*5520*/  @!P3 BRA `(.L_x_86) ;  /* 0x0000003c00e8b947 */ /* 0x004fea0003800000 */
.L_x_85:
[----:B------:R-:W-:Y:S05]  /*5530*/  @!P2 BRA `(.L_x_87) ;  /* 0x000000000030a947 */ /* 0x000fea0003800000 */
[----:B------:R-:W-:Y:S01]  /*5540*/  UPLOP3.LUT UP3, UPT, UPT, UPT, UP5, 0x80, 0x8 ;  /* 0x000000000008789c */ /* 0x000fe20003f6f050 */
[----:B------:R-:W-:Y:S01]  /*5550*/  HFMA2 R51, -RZ, RZ, 0, 5.9604644775390625e-08 ;  /* 0x00000001ff337431 */ /* 0x000fe200000001ff */
[----:B------:R-:W4:Y:S04]  /*5560*/  LDCU.64 UR4, c[0x0][0x358] ;  /* 0x00006b00ff0477ac */ /* 0x000f280008000a00 */
[----:B------:R-:W-:Y:S11]  /*5570*/  PLOP3.LUT P2, PT, PT, PT, UP3, 0x80, 0x8 ;  /* 0x000000000008781c */ /* 0x000ff60003f4f038 */
[----:B------:R-:W-:Y:S02]  /*5580*/  @!UPT UIADD3 URZ, UPT, UPT, URZ, URZ, URZ ;  /* 0x000000fffffff290 */ /* 0x000fe4000fffe0ff */
[----:B------:R-:W1:Y:S01]  /*5590*/  @P2 LDC.64 R14, c[0x0][0x988] ;  /* 0x00026200ff0e2b82 */ /* 0x000e620000000a00 */
[----:B--2---:R-:W-:Y:S04]  /*55a0*/  @P2 IMAD R0, R16, R2, RZ ;  /* 0x0000000210002224 */ /* 0x004fe800078e02ff */
[----:B-1----:R-:W-:Y:S01]  /*55b0*/  @P2 IMAD.WIDE R14, R0, 0x4, R14 ;  /* 0x00000004000e2825 */ /* 0x002fe200078e020e */
[----:B------:R-:W-:Y:S04]  /*55c0*/  MOV R0, 0x1 ;  /* 0x0000000100007802 */ /* 0x000fe80000000f00 */
[----:B----45:R4:W5:Y:S01]  /*55d0*/  @P2 LDG.E R26, desc[UR4][R14.64] ;  /* 0x000000040e1a2981 */ /* 0x030962000c1e1900 */
[----:B------:R-:W-:Y:S01]  /*55e0*/  @!P2 PRMT R51, R0, 0x7610, R51 ;  /* 0x000076100033a816 */ /* 0x000fe20000000033 */
[----:B----4-:R-:W1:Y:S06]  /*55f0*/  @!P2 LDC R26, c[0x0][0x980] ;  /* 0x00026000ff1aab82 */ /* 0x010e6c0000000800 */
.L_x_87:
[----:B-1---5:R-:W-:Y:S01]  /*5600*/  @!P1 FSETP.EQ.AND P2, PT, R26, RZ, PT ;  /* 0x000000ff1a00920b */ /* 0x022fe20003f42000 */
[----:B------:R-:W-:Y:S01]  /*5610*/  @!UPT UIADD3 URZ, UPT, UPT, URZ, URZ, URZ ;  /* 0x000000fffffff290 */ /* 0x000fe2000fffe0ff */
[----:B------:R-:W-:Y:S11]  /*5620*/  @!P1 BRA `(.L_x_88) ;  /* 0x0000000000149947 */ /* 0x000ff60003800000 */
[----:B------:R-:W-:Y:S02]  /*5630*/  LOP3.LUT P1, RZ, R51, 0xff, RZ, 0xc0, !PT ;  /* 0x000000ff33ff7812 */ /* 0x000fe4000782c0ff */
[----:B------:R-:W-:Y:S04]  /*5640*/  PLOP3.LUT P2, PT, PT, PT, UP3, 0x80, 0x8 ;  /* 0x000000000008781c */ /* 0x000fe80003f4f038 */
[----:B------:R-:W-:Y:S07]  /*5650*/  PLOP3.LUT P2, PT, P2, PT, PT, 0x8, 0x80 ;  /* 0x000000000080781c */ /* 0x000fee000174e170 */
[----:B------:R-:W-:Y:S11]  /*5660*/  @P1 FSETP.EQ.AND P2, PT, R26, RZ, PT ;  /* 0x000000ff1a00120b */ /* 0x000ff60003f42000 */
[----:B------:R-:W-:Y:S02]  /*5670*/  @!UPT UIADD3 URZ, UPT, UPT, URZ, URZ, URZ ;  /* 0x000000fffffff290 */ /* 0x000fe4000fffe0ff */
.L_x_88:
[----:B------:R-:W-:Y:S01]  /*5680*/  ULEA UR7, UR23, UR24, 0x3 ;  /* 0x0000001817077291 */ /* 0x000fe2000f8e18ff */
[----:B------:R-:W-:Y:S01]  /*5690*/  SHF.L.U32 R14, R11, 0x1f, RZ ;  /* 0x0000001f0b0e7819 */ /* 0x000fe200000006ff */
[----:B------:R-:W-:Y:S02]  /*56a0*/  USHF.L.U32 UR11, UR51, 0x6, URZ ;  /* 0x00000006330b7899 */ /* 0x000fe400080006ff */
[----:B------:R-:W-:Y:S02]  /*56b0*/  UISETP.NE.AND UP0, UPT, UR32, 0x1, UPT ;  /* 0x000000012000788c */ /* 0x000fe4000bf05270 */
[----:B------:R-:W-:Y:S01]  /*56c0*/  UIMAD.WIDE.U32 UR4, UR11, UR33, URZ ;  /* 0x000000210b0472a5 */ /* 0x000fe2000f8e00ff */
[----:B------:R-:W-:Y:S02]  /*56d0*/  ELECT P3, URZ, PT ;  /* 0x0000000000ff782f */ /* 0x000fe40003860000 */
[----:B------:R-:W1:Y:S02]  /*56e0*/  SYNCS.PHASECHK.TRANS64.TRYWAIT P1, [UR7+0x1b8], R14 ;  /* 0x0001b80eff0075a7 */ /* 0x000e640008021107 */
[----:B------:R-:W-:Y:S02]  /*56f0*/  PLOP3.LUT P2, PT, P2, P3, PT, 0xf2, 0x2f ;  /* 0x00000000002f781c */ /* 0x000fe40001747e72 */
[----:B------:R-:W-:Y:S02]  /*5700*/  UMOV UR4, UR5 ;  /* 0x0000000500047c82 */ /* 0x000fe40008000000 */
[----:B------:R-:W-:Y:S04]  /*5710*/  USHF.R.U32.HI UR4, URZ, UR34, UR4 ;  /* 0x00000022ff047299 */ /* 0x000fe80008011604 */
[----:B------:R-:W-:Y:S02]  /*5720*/  USEL UR12, UR11, UR4, !UP0 ;  /* 0x000000040b0c7287 */ /* 0x000fe4000c000000 */
[----:B------:R-:W-:Y:S02]  /*5730*/  UISETP.NE.AND UP0, UPT, UR35, 0x1, UPT ;  /* 0x000000012300788c */ /* 0x000fe4000bf05270 */
[----:B------:R-:W-:Y:S02]  /*5740*/  UIMAD.WIDE.U32 UR4, UR12, UR40, URZ ;  /* 0x000000280c0472a5 */ /* 0x000fe4000f8e00ff */
[----:B------:R-:W-:Y:S01]  /*5750*/  UIADD3 UR6, UPT, UPT, -UR12, URZ, URZ ;  /* 0x000000ff0c067290 */ /* 0x000fe2000fffe1ff */
[----:B--2---:R-:W-:Y:S03]  /*5760*/  @!P2 IMAD.MOV.U32 R0, RZ, 0x20, RZ ;  /* 0x00000020ff00a824 */ /* 0x004fe600078e00ff */
[----:B------:R-:W-:Y:S01]  /*5770*/  UIMAD UR11, UR32, UR6, UR11 ;  /* 0x00000006200b72a4 */ /* 0x000fe2000f8e020b */
[----:B------:R-:W-:Y:S01]  /*5780*/  @!P2 IMAD.MOV.U32 R0, RZ, 0x400, R0 ;  /* 0x00000400ff00a824 */ /* 0x000fe200078e0000 */
[----:B------:R-:W-:Y:S02]  /*5790*/  UMOV UR4, UR5 ;  /* 0x0000000500047c82 */ /* 0x000fe40008000000 */
[----:B------:R-:W-:Y:S04]  /*57a0*/  USHF.R.U32.HI UR4, URZ, UR41, UR4 ;  /* 0x00000029ff047299 */ /* 0x000fe80008011604 */
[----:B------:R-:W-:Y:S02]  /*57b0*/  USEL UR13, UR12, UR4, !UP0 ;  /* 0x000000040c0d7287 */ /* 0x000fe4000c000000 */
[----:B------:R-:W-:Y:S02]  /*57c0*/  UISETP.NE.AND UP0, UPT, UR42, 0x1, UPT ;  /* 0x000000012a00788c */ /* 0x000fe4000bf05270 */
[----:B------:R-:W-:Y:S07]  /*57d0*/  UIMAD.WIDE.U32 UR4, UR13, UR43, URZ ;  /* 0x0000002b0d0472a5 */ /* 0x000fee000f8e00ff */
[----:B------:R-:W-:Y:S02]  /*57e0*/  UMOV UR4, UR5 ;  /* 0x0000000500047c82 */ /* 0x000fe40008000000 */
[----:B------:R-:W-:Y:S04]  /*57f0*/  USHF.R.U32.HI UR4, URZ, UR48, UR4 ;  /* 0x00000030ff047299 */ /* 0x000fe80008011604 */
[----:B------:R-:W-:Y:S02]  /*5800*/  USEL UR14, UR13, UR4, !UP0 ;  /* 0x000000040d0e7287 */ /* 0x000fe4000c000000 */
[----:B------:R-:W-:Y:S02]  /*5810*/  UIADD3 UR4, UPT, UPT, -UR13, URZ, URZ ;  /* 0x000000ff0d047290 */ /* 0x000fe4000fffe1ff */
[----:B------:R-:W-:Y:S02]  /*5820*/  UIADD3 UR5, UPT, UPT, -UR14, URZ, URZ ;  /* 0x000000ff0e057290 */ /* 0x000fe4000fffe1ff */
[----:B------:R-:W-:Y:S02]  /*5830*/  UIMAD UR12, UR35, UR4, UR12 ;  /* 0x00000004230c72a4 */ /* 0x000fe4000f8e020c */
[----:B------:R-:W-:Y:S01]  /*5840*/  UIMAD UR13, UR42, UR5, UR13 ;  /* 0x000000052a0d72a4 */ /* 0x000fe2000f8e020d */
[----:B-1----:R-:W-:Y:S11]  /*5850*/  @!P1 BRA `(.L_x_89) ;  /* 0x0000003c00349947 */ /* 0x002ff60003800000 */
.L_x_201:
[----:B------:R-:W2:Y:S01]  /*5860*/  S2UR UR49, SR_CgaCtaId ;  /* 0x00000000003179c3 */ /* 0x000ea20000008800 */
[----:B------:R-:W-:Y:S01]  /*5870*/  @!P2 R2UR UR4, R0 ;  /* 0x000000000004a2ca */ /* 0x000fe200000e0000 */
[----:B------:R-:W-:Y:S01]  /*5880*/  VOTEU.ALL UP0, P2 ;  /* 0x0000000000ff7886 */ /* 0x000fe20001000000 */
[----:B-1----:R-:W-:Y:S02]  /*5890*/  @!P2 IADD3 R8, P1, PT, R12, 0x680, RZ ;  /* 0x000006800c08a810 */ /* 0x002fe40007f3e0ff */
[----:B------:R-:W-:Y:S02]  /*58a0*/  @P0 SHF.R.U32.HI R16, RZ, 0x10, R5 ;  /* 0x00000010ff100819 */ /* 0x000fe40000011605 */
[----:B------:R-:W-:Y:S01]  /*58b0*/  @!P2 R2UR UR6, R8 ;  /* 0x000000000806a2ca */ /* 0x000fe200000e0000 */
[----:B------:R-:W-:Y:S01]  /*58c0*/  @!P2 IMAD.X R0, RZ, RZ, R13, P1 ;  /* 0x000000ffff00a224 */ /* 0x000fe200008e060d */
[----:B------:R-:W-:Y:S04]  /*58d0*/  @!UP0 ULEA UR5, UR23, UR24, 0xc ;  /* 0x0000001817058291 */ /* 0x000fe8000f8e60ff */
[----:B------:R-:W-:Y:S02]  /*58e0*/  @!UP0 UIADD3 UR8, UPT, UPT, UR5, 0x400, URZ ;  /* 0x0000040005088890 */ /* 0x000fe4000fffe0ff */
[----:B------:R-:W-:Y:S01]  /*58f0*/  @!UP0 UPRMT UR22, UR4, 0x5410, URZ ;  /* 0x0000541004168896 */ /* 0x000fe200080000ff */
[----:B------:R-:W-:Y:S01]  /*5900*/  @!P2 R2UR UR4, R0 ;  /* 0x000000000004a2ca */ /* 0x000fe200000e0000 */
[----:B------:R-:W-:Y:S01]  /*5910*/  UIADD3 UR5, UPT, UPT, UR23, 0x1, URZ ;  /* 0x0000000117057890 */ /* 0x000fe2000fffe0ff */
[----:B------:R-:W-:Y:S02]  /*5920*/  @!P2 IMAD.MOV.U32 R0, RZ, RZ, 0x1000 ;  /* 0x00001000ff00a424 */ /* 0x000fe400078e00ff */
[----:B------:R-:W-:Y:S01]  /*5930*/  IMAD.U32 R14, RZ, RZ, UR6 ;  /* 0x00000006ff0e7e24 */ /* 0x000fe2000f8e00ff */
[----:B------:R-:W-:Y:S04]  /*5940*/  UISETP.NE.AND UP0, UPT, UR5, 0x3, UPT ;  /* 0x000000030500788c */ /* 0x000fe8000bf05270 */
[----:B------:R-:W-:Y:S01]  /*5950*/  @!P2 R2UR UR20, R14 ;  /* 0x000000000e14a2ca */ /* 0x000fe200000e0000 */
[----:B------:R-:W-:Y:S02]  /*5960*/  USEL UR5, UR5, URZ, UP0 ;  /* 0x000000ff05057287 */ /* 0x000fe40008000000 */
[----:B------:R-:W-:Y:S01]  /*5970*/  USEL UR23, URZ, 0x1, UP0 ;  /* 0x00000001ff177887 */ /* 0x000fe20008000000 */
[----:B------:R-:W-:Y:S01]  /*5980*/  IMAD.U32 R15, RZ, RZ, UR4 ;  /* 0x00000004ff0f7e24 */ /* 0x000fe2000f8e00ff */
[----:B------:R-:W-:Y:S01]  /*5990*/  UIADD3 UR4, UPT, UPT, UR7, 0x1a0, URZ ;  /* 0x000001a007047890 */ /* 0x000fe2000fffe0ff */
[----:B------:R-:W-:Y:S03]  /*59a0*/  VOTEU.ALL UP0, P2 ;  /* 0x0000000000ff7886 */ /* 0x000fe60001000000 */
[----:B------:R-:W-:Y:S01]  /*59b0*/  @!P2 R2UR UR21, R15 ;  /* 0x000000000f15a2ca */ /* 0x000fe200000e0000 */
[----:B--2---:R-:W-:Y:S01]  /*59c0*/  UPRMT UR6, UR49, 0x654, UR4 ;  /* 0x0000065431067896 */ /* 0x004fe20008000004 */
[----:B------:R-:W-:Y:S01]  /*59d0*/  LOP3.LUT R11, R11, UR23, RZ, 0x3c, !PT ;  /* 0x000000170b0b7c12 */ /* 0x000fe2000f8e3cff */
[----:B------:R-:W-:Y:S01]  /*59e0*/  @!UP0 UMOV UR9, UR4 ;  /* 0x0000000400098c82 */ /* 0x000fe20008000000 */
[----:B------:R-:W-:Y:S01]  /*59f0*/  @!UP0 UMOV UR10, UR25 ;  /* 0x00000019000a8c82 */ /* 0x000fe20008000000 */
[----:B------:R-:W-:Y:S01]  /*5a00*/  ULEA UR4, UR5, UR24, 0x3 ;  /* 0x0000001805047291 */ /* 0x000fe2000f8e18ff */
[----:B------:R-:W-:Y:S07]  /*5a10*/  SHF.L.U32 R8, R11, 0x1f, RZ ;  /* 0x0000001f0b087819 */ /* 0x000fee00000006ff */
[----:B------:R1:W-:Y:S01]  /*5a20*/  @!UP0 UTMALDG.5D.IM2COL [UR8], [UR20], UR22 ;  /* 0x00000008140083b4 */ /* 0x0003e20008060016 */
[----:B------:R1:W-:Y:S01]  /*5a30*/  @!P2 SYNCS.ARRIVE.TRANS64.RED.A0TR RZ, [UR7+0x1a0], R0 ;  /* 0x0001a000ffffa9a7 */ /* 0x0003e20008300407 */
[----:B------:R-:W-:Y:S01]  /*5a40*/  SYNCS.ARRIVE.TRANS64.RED.A1T0 RZ, [UR6], RZ ;  /* 0x000000ffffff79a7 */ /* 0x000fe20008100406 */
[----:B------:R-:W2:Y:S02]  /*5a50*/  SYNCS.PHASECHK.TRANS64.TRYWAIT P1, [UR4+0x1b8], R8 ;  /* 0x0001b808ff0075a7 */ /* 0x000ea40008021104 */
[----:B-12---:R-:W-:Y:S05]  /*5a60*/  @!P1 BRA `(.L_x_90) ;  /* 0x0000003800c89947 */ /* 0x006fea0003800000 */
.L_x_203:
[----:B------:R-:W2:Y:S01]  /*5a70*/  S2UR UR21, SR_CgaCtaId ;  /* 0x00000000001579c3 */ /* 0x000ea20000008800 */
[----:B------:R-:W-:Y:S01]  /*5a80*/  UIADD3 UR6, UPT, UPT, UR5, 0x1, URZ ;  /* 0x0000000105067890 */ /* 0x000fe2000fffe0ff */
[----:B-1----:R-:W-:Y:S01]  /*5a90*/  @!P2 IMAD.MOV.U32 R0, RZ, 0x20, RZ ;  /* 0x00000020ff00a824 */ /* 0x002fe200078e00ff */
[----:B------:R-:W-:Y:S01]  /*5aa0*/  UIADD3 UR22, UPT, UPT, UR15, UR45, URZ ;  /* 0x0000002d0f167290 */ /* 0x000fe2000fffe0ff */
[----:B------:R-:W-:Y:S01]  /*5ab0*/  @!P2 IADD3 R4, P1, PT, R12, 0x680, RZ ;  /* 0x000006800c04a810 */ /* 0x000fe20007f3e0ff */
[----:B------:R-:W-:Y:S01]  /*5ac0*/  UISETP.NE.AND UP0, UPT, UR6, 0x3, UPT ;  /* 0x000000030600788c */ /* 0x000fe2000bf05270 */
[----:B------:R-:W-:Y:S01]  /*5ad0*/  @!P2 IMAD.MOV.U32 R0, RZ, 0x400, R0 ;  /* 0x00000400ff00a824 */ /* 0x000fe200078e0000 */
[----:B------:R-:W-:Y:S01]  /*5ae0*/  LOP3.LUT R10, R10, 0x1, RZ, 0x3c, !PT ;  /* 0x000000010a0a7812 */ /* 0x000fe200078e3cff */
[----:B------:R-:W-:Y:S02]  /*5af0*/  UIADD3 UR51, UPT, UPT, UR16, UR44, URZ ;  /* 0x0000002c10337290 */ /* 0x000fe4000fffe0ff */
[----:B------:R-:W-:Y:S01]  /*5b00*/  USEL UR23, UR6, URZ, UP0 ;  /* 0x000000ff06177287 */ /* 0x000fe20008000000 */
[----:B------:R-:W-:Y:S01]  /*5b10*/  @!P2 R2UR UR6, R0 ;  /* 0x000000000006a2ca */ /* 0x000fe200000e0000 */
[----:B------:R-:W-:Y:S01]  /*5b20*/  @!P2 IMAD.X R0, RZ, RZ, R13, P1 ;  /* 0x000000ffff00a224 */ /* 0x000fe200008e060d */
[----:B------:R-:W-:Y:S01]  /*5b30*/  PLOP3.LUT P0, PT, PT, PT, UP0, 0x80, 0x8 ;  /* 0x000000000008781c */ /* 0x000fe20003f0f008 */
[----:B------:R-:W-:Y:S01]  /*5b40*/  UPLOP3.LUT UP4, UPT, UPT, UPT, UPT, 0x80, 0x8 ;  /* 0x000000000008789c */ /* 0x000fe20003f8f070 */
[----:B------:R-:W-:Y:S05]  /*5b50*/  VOTEU.ALL UP0, P2 ;  /* 0x0000000000ff7886 */ /* 0x000fea0001000000 */
[----:B------:R-:W-:Y:S02]  /*5b60*/  @!UP0 ULEA UR5, UR5, UR24, 0xc ;  /* 0x0000001805058291 */ /* 0x000fe4000f8e60ff */
[----:B------:R-:W-:Y:S02]  /*5b70*/  @!UP0 UIADD3 UR10, UPT, UPT, UR25, 0x20, URZ ;  /* 0x00000020190a8890 */ /* 0x000fe4000fffe0ff */
[----:B------:R-:W-:Y:S02]  /*5b80*/  @!UP0 UIADD3 UR8, UPT, UPT, UR5, 0x400, URZ ;  /* 0x0000040005088890 */ /* 0x000fe4000fffe0ff */
[----:B------:R-:W-:Y:S01]  /*5b90*/  @!UP0 UPRMT UR20, UR6, 0x5410, URZ ;  /* 0x0000541006148896 */ /* 0x000fe200080000ff */
[----:B------:R-:W-:Y:S01]  /*5ba0*/  @!P2 R2UR UR6, R4 ;  /* 0x000000000406a2ca */ /* 0x000fe200000e0000 */
[----:B------:R-:W-:Y:S01]  /*5bb0*/  VOTEU.ALL UP0, P2 ;  /* 0x0000000000ff7886 */ /* 0x000fe20001000000 */
[----:B------:R-:W-:Y:S02]  /*5bc0*/  @!P2 R2UR UR5, R0 ;  /* 0x000000000005a2ca */ /* 0x000fe400000e0000 */
[----:B------:R-:W-:Y:S04]  /*5bd0*/  SEL R0, RZ, 0x1, P0 ;  /* 0x00000001ff007807 */ /* 0x000fe80000000000 */
[----:B------:R-:W-:Y:S05]  /*5be0*/  LOP3.LUT R11, R11, R0, RZ, 0x3c, !PT ;  /* 0x000000000b0b7212 */ /* 0x000fea00078e3cff */
[----:B------:R-:W-:Y:S02]  /*5bf0*/  IMAD.U32 R4, RZ, RZ, UR6 ;  /* 0x00000006ff047e24 */ /* 0x000fe4000f8e00ff */
[----:B------:R-:W-:Y:S01]  /*5c00*/  IMAD.U32 R5, RZ, RZ, UR5 ;  /* 0x00000005ff057e24 */ /* 0x000fe2000f8e00ff */
[----:B------:R-:W-:Y:S02]  /*5c10*/  UIADD3 UR5, UPT, UPT, UR4, 0x1a0, URZ ;  /* 0x000001a004057890 */ /* 0x000fe4000fffe0ff */
[----:B------:R-:W-:Y:S02]  /*5c20*/  @!P2 R2UR UR6, R4 ;  /* 0x000000000406a2ca */ /* 0x000fe400000e0000 */
[----:B------:R-:W-:Y:S03]  /*5c30*/  @!P2 R2UR UR7, R5 ;  /* 0x000000000507a2ca */ /* 0x000fe600000e0000 */
[----:B------:R-:W-:Y:S01]  /*5c40*/  @!UP0 UMOV UR9, UR5 ;  /* 0x0000000500098c82 */ /* 0x000fe20008000000 */
[----:B--2---:R-:W-:Y:S09]  /*5c50*/  UPRMT UR5, UR21, 0x654, UR5 ;  /* 0x0000065415057896 */ /* 0x004ff20008000005 */
[----:B------:R2:W-:Y:S01]  /*5c60*/  @!UP0 UTMALDG.5D.IM2COL [UR8], [UR6], UR20 ;  /* 0x00000008060083b4 */ /* 0x0005e20008060014 */
[----:B------:R2:W-:Y:S01]  /*5c70*/  @!P2 SYNCS.ARRIVE.TRANS64.RED.A0TR RZ, [UR4+0x1a0], R9 ;  /* 0x0001a009ffffa9a7 */ /* 0x0005e20008300404 */
[----:B------:R-:W-:Y:S01]  /*5c80*/  SYNCS.ARRIVE.TRANS64.RED.A1T0 RZ, [UR5], RZ ;  /* 0x000000ffffff79a7 */ /* 0x000fe20008100405 */
[----:B------:R-:W-:Y:S05]  /*5c90*/  BRA.U UP1, `(.L_x_91) ;  /* 0xfffffff101a47547 */ /* 0x000fea000b83ffff */
[----:B------:R-:W-:Y:S01]  /*5ca0*/  UIADD3 UR5, UPT, UPT, UR24, 0x1b8, URZ ;  /* 0x000001b818057890 */ /* 0x000fe2000fffe0ff */
[----:B------:R-:W-:-:S03]  /*5cb0*/  SHF.L.U32 R2, R11, 0x1f, RZ ;  /* 0x0000001f0b027819 */ /* 0x000fc600000006ff */
[----:B------:R-:W-:-:S09]  /*5cc0*/  ULEA UR4, UR23, UR5, 0x3 ;  /* 0x0000000517047291 */ /* 0x000fd2000f8e18ff */
[----:B------:R-:W1:Y:S02]  /*5cd0*/  SYNCS.PHASECHK.TRANS64.TRYWAIT P0, [UR4], R2 ;  /* 0x00000002ff0075a7 */ /* 0x000e640008001104 */
[----:B-1----:R-:W-:Y:S05]  /*5ce0*/  @!P0 BRA `(.L_x_92) ;  /* 0x0000003800408947 */ /* 0x002fea0003800000 */
.L_x_205:
[----:B------:R-:W-:-:S04]  /*5cf0*/  UIADD3 UR4, UPT, UPT, UR23, 0x1, URZ ;  /* 0x0000000117047890 */ /* 0x000fc8000fffe0ff */
[----:B------:R-:W-:-:S04]  /*5d00*/  UISETP.NE.AND UP0, UPT, UR4, 0x3, UPT ;  /* 0x000000030400788c */ /* 0x000fc8000bf05270 */
[----:B------:R-:W-:Y:S02]  /*5d10*/  USEL UR4, UR4, URZ, UP0 ;  /* 0x000000ff04047287 */ /* 0x000fe40008000000 */
[----:B------:R-:W-:-:S04]  /*5d20*/  PLOP3.LUT P0, PT, PT, PT, UP0, 0x80, 0x8 ;  /* 0x000000000008781c */ /* 0x000fc80003f0f008 */
[----:B-1----:R-:W-:Y:S01]  /*5d30*/  SEL R2, RZ, 0x1, P0 ;  /* 0x00000001ff027807 */ /* 0x002fe20000000000 */
[----:B------:R-:W-:-:S03]  /*5d40*/  IMAD.U32 R0, RZ, RZ, UR4 ;  /* 0x00000004ff007e24 */ /* 0x000fc6000f8e00ff */
[----:B------:R-:W-:Y:S01]  /*5d50*/  LOP3.LUT R11, R11, R2, RZ, 0x3c, !PT ;  /* 0x000000020b0b7212 */ /* 0x000fe200078e3cff */
[C---:B------:R-:W-:Y:S01]  /*5d60*/  VIADD R4, R0.reuse, 0x1 ;  /* 0x0000000100047836 */ /* 0x040fe20000000000 */
[----:B------:R-:W-:Y:S02]  /*5d70*/  LEA R2, R0, UR5, 0x3 ;  /* 0x0000000500027c11 */ /* 0x000fe4000f8e18ff */
[----:B------:R-:W-:Y:S02]  /*5d80*/  SHF.L.U32 R3, R11, 0x1f, RZ ;  /* 0x0000001f0b037819 */ /* 0x000fe400000006ff */
[----:B------:R-:W-:Y:S02]  /*5d90*/  ISETP.NE.AND P0, PT, R4, 0x3, PT ;  /* 0x000000030400780c */ /* 0x000fe40003f05270 */
[----:B------:R-:W1:Y:S02]  /*5da0*/  SYNCS.PHASECHK.TRANS64.TRYWAIT P1, [R2+URZ], R3 ;  /* 0x00000003020075a7 */ /* 0x000e6400080211ff */
[----:B------:R-:W-:-:S02]  /*5db0*/  SEL R0, RZ, 0x1, P0 ;  /* 0x00000001ff007807 */ /* 0x000fc40000000000 */
[----:B------:R-:W-:Y:S02]  /*5dc0*/  SEL R4, R4, RZ, P0 ;  /* 0x000000ff04047207 */ /* 0x000fe40000000000 */
[----:B------:R-:W-:Y:S01]  /*5dd0*/  LOP3.LUT R0, R11, R0, RZ, 0x3c, !PT ;  /* 0x000000000b007212 */ /* 0x000fe200078e3cff */
[----:B-1----:R-:W-:Y:S06]  /*5de0*/  @!P1 BRA `(.L_x_93) ;  /* 0x0000003800189947 */ /* 0x002fec0003800000 */
.L_x_206:
[----:B------:R-:W-:Y:S02]  /*5df0*/  LEA R4, R4, UR5, 0x3 ;  /* 0x0000000504047c11 */ /* 0x000fe4000f8e18ff */
[----:B------:R-:W-:-:S07]  /*5e00*/  SHF.L.U32 R0, R0, 0x1f, RZ ;  /* 0x0000001f00007819 */ /* 0x000fce00000006ff */
.L_x_94:
[----:B----4-:R4:W1:Y:S02]  /*5e10*/  SYNCS.PHASECHK.TRANS64.TRYWAIT P0, [R4+URZ], R0 ;  /* 0x00000000040075a7 */ /* 0x01086400080011ff */
[----:B-1----:R-:W-:Y:S05]  /*5e20*/  @!P0 NANOSLEEP.SYNCS 0x989680 ;  /* 0x009896800000895d */ /* 0x002fea0003900000 */
[----:B------:R-:W1:Y:S02]  /*5e30*/  @!P0 SYNCS.PHASECHK.TRANS64 P0, [R4+URZ], R0 ;  /* 0x00000000040085a7 */ /* 0x000e6400080010ff */
[----:B-123--:R-:W-:Y:S05]  /*5e40*/  @P0 EXIT ;  /* 0x000000000000094d */ /* 0x00efea0003800000 */
[----:B------:R-:W-:Y:S05]  /*5e50*/  BRA `(.L_x_94) ;  /* 0xfffffffc00ec7947 */ /* 0x000fea000383ffff */
.L_x_82:
[----:B------:R-:W-:-:S06]  /*5e60*/  UISETP.GE.AND UP0, UPT, UR15, 0x4, UPT ;  /* 0x000000040f00788c */ /* 0x000fcc000bf06270 */
[----:B------:R-:W-:-:S13]  /*5e70*/  PLOP3.LUT P0, PT, PT, PT, UP0, 0x80, 0x8 ;  /* 0x000000000008781c */ /* 0x000fda0003f0f008 */
[----:B-1----:R-:W-:Y:S05]  /*5e80*/  @!P0 EXIT ;  /* 0x000000000000894d */ /* 0x002fea0003800000 */
[----:B------:R-:W1:Y:S08]  /*5e90*/  S2UR UR4, SR_CgaCtaId ;  /* 0x00000000000479c3 */ /* 0x000e700000008800 */
[----:B------:R-:W-:Y:S01]  /*5ea0*/  BAR.SYNC.DEFER_BLOCKING 0x6, 0xa0 ;  /* 0x0182800000007b1d */ /* 0x000fe20000010000 */
[C---:B------:R-:W-:Y:S01]  /*5eb0*/  IMAD.SHL.U32 R5, R50.reuse, 0x20, RZ ;  /* 0x0000002032057824 */ /* 0x040fe200078e00ff */
[----:B------:R-:W-:Y:S01]  /*5ec0*/  SHF.R.U32.HI R6, RZ, 0x1, R50 ;  /* 0x00000001ff067819 */ /* 0x000fe20000011632 */
[----:B------:R-:W-:-:S02]  /*5ed0*/  IMAD.SHL.U32 R49, R50, 0x10, RZ ;  /* 0x0000001032317824 */ /* 0x000fc400078e00ff */
[----:B------:R-:W-:Y:S02]  /*5ee0*/  HFMA2 R63, -RZ, RZ, 0, 9.5367431640625e-07 ;  /* 0x00000010ff3f7431 */ /* 0x000fe400000001ff */
[C---:B------:R-:W-:Y:S01]  /*5ef0*/  IMAD.SHL.U32 R4, R50.reuse, 0x4, RZ ;  /* 0x0000000432047824 */ /* 0x040fe200078e00ff */
[----:B------:R-:W-:Y:S01]  /*5f00*/  UMOV UR49, 0x400 ;  /* 0x0000040000317882 */ /* 0x000fe20000000000 */
[----:B------:R-:W-:Y:S01]  /*5f10*/  LOP3.LUT R3, R5, 0xc0, RZ, 0xc0, !PT ;  /* 0x000000c005037812 */ /* 0x000fe200078ec0ff */
[----:B------:R-:W2:Y:S01]  /*5f20*/  LDC.64 R40, c[0x0][0x988] ;  /* 0x00026200ff287b82 */ /* 0x000ea20000000a00 */
[----:B------:R-:W-:Y:S01]  /*5f30*/  LOP3.LUT R49, R49, 0x600, RZ, 0xc0, !PT ;  /* 0x0000060031317812 */ /* 0x000fe200078ec0ff */
[----:B------:R-:W-:Y:S01]  /*5f40*/  IMAD.U32 R23, R50, 0x10000, RZ ;  /* 0x0001000032177824 */ /* 0x000fe200078e00ff */
[----:B------:R-:W-:Y:S01]  /*5f50*/  LOP3.LUT R6, R3, 0x8, R6, 0xf8, !PT ;  /* 0x0000000803067812 */ /* 0x000fe200078ef806 */
[----:B------:R-:W-:Y:S01]  /*5f60*/  IMAD.MOV.U32 R48, RZ, RZ, 0x1 ;  /* 0x00000001ff307424 */ /* 0x000fe200078e00ff */
[--C-:B------:R-:W-:Y:S01]  /*5f70*/  LOP3.LUT R49, R49, 0x20, R5.reuse, 0xf8, !PT ;  /* 0x0000002031317812 */ /* 0x100fe200078ef805 */
[----:B------:R-:W-:Y:S01]  /*5f80*/  IMAD.MOV.U32 R22, RZ, RZ, RZ ;  /* 0x000000ffff167224 */ /* 0x000fe200078e00ff */
[----:B------:R-:W-:Y:S01]  /*5f90*/  LOP3.LUT R4, R6, 0x18, R4, 0x78, !PT ;  /* 0x0000001806047812 */ /* 0x000fe200078e7804 */
[----:B------:R-:W3:Y:S01]  /*5fa0*/  LDC.64 R42, c[0x0][0x990] ;  /* 0x00026400ff2a7b82 */ /* 0x000ee20000000a00 */
[----:B------:R-:W-:-:S02]  /*5fb0*/  LOP3.LUT R49, R49, 0x100, R5, 0xf8, !PT ;  /* 0x0000010031317812 */ /* 0x000fc400078ef805 */
[----:B------:R-:W-:Y:S02]  /*5fc0*/  CS2R R46, SRZ ;  /* 0x00000000002e7805 */ /* 0x000fe4000001ff00 */
[C---:B------:R-:W-:Y:S01]  /*5fd0*/  LOP3.LUT P0, RZ, R50.reuse, 0x4, RZ, 0xc0, !PT ;  /* 0x0000000432ff7812 */ /* 0x040fe2000780c0ff */
[----:B------:R-:W4:Y:S01]  /*5fe0*/  LDCU UR55, c[0x0][0x370] ;  /* 0x00006e00ff3777ac */ /* 0x000f220008000800 */
[----:B------:R-:W-:Y:S02]  /*5ff0*/  LOP3.LUT R49, R49, R4, RZ, 0xfc, !PT ;  /* 0x0000000431317212 */ /* 0x000fe400078efcff */
[----:B------:R-:W-:Y:S01]  /*6000*/  LOP3.LUT R50, R50, 0x60, RZ, 0xc0, !PT ;  /* 0x0000006032327812 */ /* 0x000fe200078ec0ff */
[----:B-1----:R-:W-:Y:S01]  /*6010*/  ULEA UR49, UR4, UR49, 0x18 ;  /* 0x0000003104317291 */ /* 0x002fe2000f8ec0ff */
[----:B------:R-:W-:Y:S01]  /*6020*/  LOP3.LUT R23, R23, 0x600000, RZ, 0xc0, !PT ;  /* 0x0060000017177812 */ /* 0x000fe200078ec0ff */
[----:B------:R-:W1:Y:S01]  /*6030*/  LDCU.64 UR4, c[0x0][0x988] ;  /* 0x00013100ff0477ac */ /* 0x000e620008000a00 */
[----:B------:R-:W-:Y:S01]  /*6040*/  SEL R63, R63, 0xfffffff0, !P0 ;  /* 0xfffffff03f3f7807 */ /* 0x000fe20004000000 */
[----:B------:R-:W2:Y:S05]  /*6050*/  LDCU UR48, c[0x0][0xc0c] ;  /* 0x00018180ff3077ac */ /* 0x000eaa0008000800 */
[----:B------:R-:W4:Y:S01]  /*6060*/  LDS R2, [UR49+0x230] ;  /* 0x00023031ff027984 */ /* 0x000f220008000800 */
[----:B------:R-:W2:Y:S01]  /*6070*/  LDCU UR38, c[0x0][0xc30] ;  /* 0x00018600ff2677ac */ /* 0x000ea20008000800 */
[----:B------:R-:W2:Y:S01]  /*6080*/  LDCU.64 UR46, c[0x0][0xc28] ;  /* 0x00018500ff2e77ac */ /* 0x000ea20008000a00 */
[----:B------:R-:W2:Y:S01]  /*6090*/  LDCU.64 UR62, c[0x0][0x9b0] ;  /* 0x00013600ff3e77ac */ /* 0x000ea20008000a00 */
[----:B-1----:R-:W-:-:S02]  /*60a0*/  IMAD.U32 R54, RZ, RZ, UR4 ;  /* 0x00000004ff367e24 */ /* 0x002fc4000f8e00ff */
[----:B------:R-:W-:Y:S01]  /*60b0*/  IMAD.U32 R53, RZ, RZ, UR5 ;  /* 0x00000005ff357e24 */ /* 0x000fe2000f8e00ff */
[----:B------:R-:W1:Y:S01]  /*60c0*/  LDCU.64 UR4, c[0x0][0x9a8] ;  /* 0x00013500ff0477ac */ /* 0x000e620008000a00 */
[----:B------:R-:W2:Y:S01]  /*60d0*/  LDCU.128 UR56, c[0x0][0xc10] ;  /* 0x00018200ff3877ac */ /* 0x000ea20008000c00 */
[----:B------:R-:W2:Y:S01]  /*60e0*/  LDCU UR54, c[0x0][0x374] ;  /* 0x00006e80ff3677ac */ /* 0x000ea20008000800 */
[----:B------:R-:W-:Y:S01]  /*60f0*/  UMOV UR50, URZ ;  /* 0x000000ff00327c82 */ /* 0x000fe20008000000 */
[----:B------:R-:W-:Y:S01]  /*6100*/  UIADD3 UR61, UPT, UPT, UR49, 0x400, URZ ;  /* 0x00000400313d7890 */ /* 0x000fe2000fffe0ff */
[----:B------:R-:W-:Y:S01]  /*6110*/  UMOV UR52, URZ ;  /* 0x000000ff00347c82 */ /* 0x000fe20008000000 */
[----:B------:R-:W-:Y:S01]  /*6120*/  UMOV UR53, URZ ;  /* 0x000000ff00357c82 */ /* 0x000fe20008000000 */
[----:B-1----:R-:W-:Y:S02]  /*6130*/  IMAD.U32 R56, RZ, RZ, UR4 ;  /* 0x00000004ff387e24 */ /* 0x002fe4000f8e00ff */
[----:B------:R-:W-:Y:S01]  /*6140*/  IMAD.U32 R55, RZ, RZ, UR5 ;  /* 0x00000005ff377e24 */ /* 0x000fe2000f8e00ff */
[----:B------:R-:W1:Y:S01]  /*6150*/  LDCU.128 UR4, c[0x0][0xb80] ;  /* 0x00017000ff0477ac */ /* 0x000e620008000c00 */
[C---:B----4-:R-:W-:Y:S01]  /*6160*/  VIADD R3, R2.reuse, 0x40 ;  /* 0x0000004002037836 */ /* 0x050fe20000000000 */
[----:B------:R-:W-:-:S04]  /*6170*/  LOP3.LUT R2, R2, 0xffff, RZ, 0xc0, !PT ;  /* 0x0000ffff02027812 */ /* 0x000fc800078ec0ff */
[----:B------:R-:W-:-:S05]  /*6180*/  LOP3.LUT R3, R3, 0xffff, RZ, 0xc0, !PT ;  /* 0x0000ffff03037812 */ /* 0x000fca00078ec0ff */
[----:B------:R4:W-:Y:S01]  /*6190*/  STL.64 [R1], R2 ;  /* 0x0000000201007387 */ /* 0x0009e20000100a00 */
[----:B-1----:R-:W-:Y:S01]  /*61a0*/  MOV R60, UR4 ;  /* 0x00000004003c7c02 */ /* 0x002fe20008000f00 */
[----:B------:R-:W-:Y:S02]  /*61b0*/  IMAD.U32 R59, RZ, RZ, UR5 ;  /* 0x00000005ff3b7e24 */ /* 0x000fe4000f8e00ff */
[----:B------:R-:W-:Y:S02]  /*61c0*/  IMAD.U32 R58, RZ, RZ, UR6 ;  /* 0x00000006ff3a7e24 */ /* 0x000fe4000f8e00ff */
[----:B--23--:R-:W-:-:S07]  /*61d0*/  IMAD.U32 R57, RZ, RZ, UR7 ;  /* 0x00000007ff397e24 */ /* 0x00cfce000f8e00ff */
.L_x_125:
[----:B----4-:R-:W-:Y:S04]  /*61e0*/  SHF.L.U32 R2, R46, 0x1f, RZ ;  /* 0x0000001f2e027819 */ /* 0x010fe800000006ff */
[----:B------:R-:W1:Y:S02]  /*61f0*/  SYNCS.PHASECHK.TRANS64.TRYWAIT P0, [UR49+0x1e0], R2 ;  /* 0x0001e002ff0075a7 */ /* 0x000e640008001131 */
[----:B-1----:R-:W-:Y:S05]  /*6200*/  @!P0 BRA `(.L_x_95) ;  /* 0x0000003400248947 */ /* 0x002fea0003800000 */
.L_x_208:
[----:B------:R-:W2:Y:S01]  /*6210*/  LDS.128 R4, [UR49+0x220] ;  /* 0x00022031ff047984 */ /* 0x000ea20008000c00 */
[----:B------:R-:W-:Y:S01]  /*6220*/  UIADD3 UR4, UPT, UPT, UR49, 0x1e8, URZ ;  /* 0x000001e831047890 */ /* 0x000fe2000fffe0ff */
[----:B-1----:R-:W-:Y:S01]  /*6230*/  IMAD R2, R22, 0x4, R1 ;  /* 0x0000000416027824 */ /* 0x002fe200078e0201 */
[----:B------:R-:W-:Y:S01]  /*6240*/  UISETP.GE.AND UP0, UPT, UR39, 0x1, UPT ;  /* 0x000000012700788c */ /* 0x000fe2000bf06270 */
[----:B------:R-:W-:Y:S01]  /*6250*/  @!PT LDS RZ, [RZ] ;  /* 0x00000000fffff984 */ /* 0x000fe20000000800 */
[----:B------:R-:W-:Y:S01]  /*6260*/  @!PT LDS RZ, [RZ] ;  /* 0x00000000fffff984 */ /* 0x000fe20000000800 */
[----:B------:R-:W-:Y:S01]  /*6270*/  @!PT LDS RZ, [RZ] ;  /* 0x00000000fffff984 */ /* 0x000fe20000000800 */
[----:B------:R-:W-:Y:S01]  /*6280*/  @!PT LDS RZ, [RZ] ;  /* 0x00000000fffff984 */ /* 0x000fe20000000800 */
[----:B------:R1:W-:Y:S06]  /*6290*/  MEMBAR.ALL.CTA ;  /* 0x0000000000007992 */ /* 0x0003ec0000008000 */
[----:B-1----:R-:W1:Y:S01]  /*62a0*/  FENCE.VIEW.ASYNC.S ;  /* 0x00000000000073c6 */ /* 0x002e620000000000 */
[----:B------:R-:W-:Y:S09]  /*62b0*/  UPRMT UR4, URZ, 0x654, UR4 ;  /* 0x00000654ff047896 */ /* 0x000ff20008000004 */
[----:B-1----:R-:W-:Y:S01]  /*62c0*/  SYNCS.ARRIVE.TRANS64.RED.A1T0 RZ, [UR4], RZ ;  /* 0x000000ffffff79a7 */ /* 0x002fe20008100404 */
[----:B------:R-:W5:Y:S01]  /*62d0*/  LDL R2, [R2] ;  /* 0x0000000002027983 */ /* 0x000f620000100800 */
[----:B--2---:R-:W-:Y:S11]  /*62e0*/  LOP3.LUT P0, RZ, R6, 0x1, RZ, 0xc0, !PT ;  /* 0x0000000106ff7812 */ /* 0x004ff6000780c0ff */
[----:B------:R-:W-:Y:S02]  /*62f0*/  @!UPT UIADD3 URZ, UPT, UPT, URZ, URZ, URZ ;  /* 0x000000fffffff290 */ /* 0x000fe4000fffe0ff */
[----:B------:R-:W-:Y:S01]  /*6300*/  VOTEU.ANY UP1, P0 ;  /* 0x0000000000ff7886 */ /* 0x000fe20000020100 */
[----:B------:R-:W-:Y:S01]  /*6310*/  PLOP3.LUT P0, PT, PT, PT, UP1, 0x80, 0x8 ;  /* 0x000000000008781c */ /* 0x000fe20003f0f018 */
[----:B------:R-:W-:Y:S11]  /*6320*/  UP2UR UR60, UPR, URZ, 0x2 ;  /* 0x00000002ff3c7883 */ /* 0x000ff60008000000 */
[----:B------:R-:W-:Y:S01]  /*6330*/  @!UPT UIADD3 URZ, UPT, UPT, URZ, URZ, URZ ;  /* 0x000000fffffff290 */ /* 0x000fe2000fffe0ff */
[----:B------:R-:W-:Y:S02]  /*6340*/  @P0 MOV R3, R4 ;  /* 0x0000000400030202 */ /* 0x000fe40000000f00 */
[----:B------:R-:W-:Y:S02]  /*6350*/  @P0 LOP3.LUT R0, R5, 0xffff, RZ, 0xc0, !PT ;  /* 0x0000ffff05000812 */ /* 0x000fe400078ec0ff */
[----:B------:R-:W-:Y:S02]  /*6360*/  @P0 R2UR UR5, R3 ;  /* 0x00000000030502ca */ /* 0x000fe400000e0000 */
[----:B------:R-:W-:Y:S11]  /*6370*/  @P0 R2UR UR4, R0 ;  /* 0x00000000000402ca */ /* 0x000ff600000e0000 */
[----:B------:R-:W-:Y:S02]  /*6380*/  @UP1 UMOV UR37, UR5 ;  /* 0x0000000500251c82 */ /* 0x000fe40008000000 */
[----:B------:R-:W-:Y:S01]  /*6390*/  @UP1 UMOV UR36, UR4 ;  /* 0x0000000400241c82 */ /* 0x000fe20008000000 */
[----:B------:R-:W-:Y:S05]  /*63a0*/  BRA.U !UP0, `(.L_x_96) ;  /* 0x0000000108cc7547 */ /* 0x000fea000b800000 */
[----:B------:R-:W1:Y:S01]  /*63b0*/  LDCU UR9, c[0x0][0xc20] ;  /* 0x00018400ff0977ac */ /* 0x000e620008000800 */
[----:B------:R-:W-:Y:S02]  /*63c0*/  UIMAD.WIDE.U32 UR4, UR54, UR59, URZ ;  /* 0x0000003b360472a5 */ /* 0x000fe4000f8e00ff */
[----:B------:R-:W-:Y:S02]  /*63d0*/  UIMAD.WIDE.U32 UR6, UR55, UR56, URZ ;  /* 0x00000038370672a5 */ /* 0x000fe4000f8e00ff */
[----:B------:R-:W-:Y:S02]  /*63e0*/  UIMAD.WIDE.U32 UR10, UR36, UR59, URZ ;  /* 0x0000003b240a72a5 */ /* 0x000fe4000f8e00ff */
[----:B------:R-:W-:Y:S02]  /*63f0*/  UISETP.NE.AND UP0, UPT, UR58, 0x1, UPT ;  /* 0x000000013a00788c */ /* 0x000fe4000bf05270 */
[----:B------:R-:W-:Y:S02]  /*6400*/  UISETP.NE.AND UP1, UPT, UR48, 0x1, UPT ;  /* 0x000000013000788c */ /* 0x000fe4000bf25270 */
[----:B------:R-:W-:Y:S02]  /*6410*/  UISETP.NE.AND UP2, UPT, UR39, 0x1, UPT ;  /* 0x000000012700788c */ /* 0x000fe4000bf45270 */
[----:B------:R-:W-:Y:S01]  /*6420*/  UIMAD.WIDE.U32 UR12, UR37, UR56, URZ ;  /* 0x00000038250c72a5 */ /* 0x000fe2000f8e00ff */
[----:B------:R-:W-:Y:S01]  /*6430*/  UMOV UR4, UR5 ;  /* 0x0000000500047c82 */ /* 0x000fe20008000000 */
[----:B------:R-:W-:Y:S01]  /*6440*/  UMOV UR6, UR11 ;  /* 0x0000000b00067c82 */ /* 0x000fe20008000000 */
[----:B-1----:R-:W-:Y:S03]  /*6450*/  USHF.R.U32.HI UR8, URZ, UR9, UR4 ;  /* 0x00000009ff087299 */ /* 0x002fe60008011604 */
[----:B------:R-:W-:Y:S02]  /*6460*/  UMOV UR4, UR7 ;  /* 0x0000000700047c82 */ /* 0x000fe40008000000 */
[----:B------:R-:W-:Y:S02]  /*6470*/  USHF.R.U32.HI UR5, URZ, UR57, UR4 ;  /* 0x00000039ff057299 */ /* 0x000fe40008011604 */
[----:B------:R-:W-:Y:S02]  /*6480*/  USEL UR4, UR54, UR8, !UP0 ;  /* 0x0000000836047287 */ /* 0x000fe4000c000000 */
[----:B------:R-:W-:Y:S02]  /*6490*/  USHF.R.U32.HI UR8, URZ, UR9, UR6 ;  /* 0x00000009ff087299 */ /* 0x000fe40008011606 */
[----:B------:R-:W-:Y:S02]  /*64a0*/  UIMAD.WIDE.U32 UR6, UR4, UR46, URZ ;  /* 0x0000002e040672a5 */ /* 0x000fe4000f8e00ff */
[----:B------:R-:W-:Y:S02]  /*64b0*/  USEL UR9, UR55, UR5, !UP1 ;  /* 0x0000000537097287 */ /* 0x000fe4000c800000 */
[----:B------:R-:W-:Y:S02]  /*64c0*/  USEL UR8, UR36, UR8, !UP0 ;  /* 0x0000000824087287 */ /* 0x000fe4000c000000 */
[----:B------:R-:W-:Y:S01]  /*64d0*/  UIMAD.WIDE.U32 UR10, UR9, UR46, URZ ;  /* 0x0000002e090a72a5 */ /* 0x000fe2000f8e00ff */
[----:B------:R-:W-:Y:S01]  /*64e0*/  UMOV UR6, UR7 ;  /* 0x0000000700067c82 */ /* 0x000fe20008000000 */
[----:B------:R-:W-:Y:S01]  /*64f0*/  UMOV UR5, UR13 ;  /* 0x0000000d00057c82 */ /* 0x000fe20008000000 */
[----:B------:R-:W-:Y:S02]  /*6500*/  @UP2 USHF.R.U32.HI UR4, URZ, UR47, UR6 ;  /* 0x0000002fff042299 */ /* 0x000fe40008011606 */
[----:B------:R-:W-:Y:S02]  /*6510*/  USHF.R.U32.HI UR5, URZ, UR57, UR5 ;  /* 0x00000039ff057299 */ /* 0x000fe40008011605 */
[----:B------:R-:W-:Y:S02]  /*6520*/  UIMAD UR4, UR39, UR4, URZ ;  /* 0x00000004270472a4 */ /* 0x000fe4000f8e02ff */
[----:B------:R-:W-:Y:S02]  /*6530*/  USEL UR5, UR37, UR5, !UP1 ;  /* 0x0000000525057287 */ /* 0x000fe4000c800000 */
[----:B------:R-:W-:Y:S01]  /*6540*/  UISETP.GE.AND UP0, UPT, UR8, UR4, UPT ;  /* 0x000000040800728c */ /* 0x000fe2000bf06270 */
[----:B------:R-:W-:Y:S01]  /*6550*/  UMOV UR6, UR11 ;  /* 0x0000000b00067c82 */ /* 0x000fe20008000000 */
[----:B------:R-:W-:Y:S02]  /*6560*/  UIMAD.WIDE.U32 UR10, UR8, UR46, URZ ;  /* 0x0000002e080a72a5 */ /* 0x000fe4000f8e00ff */
[----:B------:R-:W-:Y:S04]  /*6570*/  @UP2 USHF.R.U32.HI UR9, URZ, UR47, UR6 ;  /* 0x0000002fff092299 */ /* 0x000fe80008011606 */
[----:B------:R-:W-:Y:S01]  /*6580*/  UIMAD UR6, UR39, UR9, URZ ;  /* 0x00000009270672a4 */ /* 0x000fe2000f8e02ff */
[----:B------:R-:W-:Y:S03]  /*6590*/  UMOV UR4, UR11 ;  /* 0x0000000b00047c82 */ /* 0x000fe60008000000 */
[----:B------:R-:W-:Y:S02]  /*65a0*/  UISETP.GE.OR UP0, UPT, UR5, UR6, UP0 ;  /* 0x000000060500728c */ /* 0x000fe40008706670 */
[----:B------:R-:W-:Y:S02]  /*65b0*/  USHF.R.U32.HI UR4, URZ, UR47, UR4 ;  /* 0x0000002fff047299 */ /* 0x000fe40008011604 */
[----:B------:R-:W-:Y:S02]  /*65c0*/  UIMAD.WIDE.U32 UR6, UR5, UR46, URZ ;  /* 0x0000002e050672a5 */ /* 0x000fe4000f8e00ff */
[----:B------:R-:W-:Y:S02]  /*65d0*/  USEL UR11, UR8, UR4, !UP2 ;  /* 0x00000004080b7287 */ /* 0x000fe4000d000000 */
[----:B------:R-:W-:Y:S02]  /*65e0*/  UIADD3 UR6, UPT, UPT, -UR5, URZ, URZ ;  /* 0x000000ff05067290 */ /* 0x000fe4000fffe1ff */
[----:B------:R-:W-:Y:S02]  /*65f0*/  UIADD3 UR10, UPT, UPT, -UR11, URZ, URZ ;  /* 0x000000ff0b0a7290 */ /* 0x000fe4000fffe1ff */
[----:B------:R-:W-:Y:S02]  /*6600*/  UIMAD UR6, UR48, UR6, UR37 ;  /* 0x00000006300672a4 */ /* 0x000fe4000f8e0225 */
[----:B------:R-:W-:Y:S01]  /*6610*/  UIMAD UR10, UR39, UR10, UR8 ;  /* 0x0000000a270a72a4 */ /* 0x000fe2000f8e0208 */
[----:B------:R-:W-:Y:S01]  /*6620*/  @!UP0 UMOV UR4, UR7 ;  /* 0x0000000700048c82 */ /* 0x000fe20008000000 */
[----:B------:R-:W-:Y:S02]  /*6630*/  UIADD3 UR7, UPT, UPT, -UR8, URZ, URZ ;  /* 0x000000ff08077290 */ /* 0x000fe4000fffe1ff */
[----:B------:R-:W-:Y:S04]  /*6640*/  @!UP0 USHF.R.U32.HI UR4, URZ, UR47, UR4 ;  /* 0x0000002fff048299 */ /* 0x000fe80008011604 */
[----:B------:R-:W-:Y:S04]  /*6650*/  @!UP0 USEL UR4, UR5, UR4, !UP2 ;  /* 0x0000000405048287 */ /* 0x000fe8000d000000 */
[----:B------:R-:W-:Y:S02]  /*6660*/  @!UP0 UIMAD UR9, UR9, UR10, UR4 ;  /* 0x0000000a090982a4 */ /* 0x000fe4000f8e0204 */
[----:B------:R-:W-:Y:S02]  /*6670*/  @!UP0 UIADD3 UR10, UPT, UPT, UR11, -UR4, URZ ;  /* 0x800000040b0a8290 */ /* 0x000fe4000fffe0ff */
[----:B------:R-:W-:Y:S02]  /*6680*/  UIMAD UR4, UR58, UR7, UR36 ;  /* 0x000000073a0472a4 */ /* 0x000fe4000f8e0224 */
[----:B------:R-:W-:Y:S03]  /*6690*/  @!UP0 UIMAD UR8, UR10, UR39, UR5 ;  /* 0x000000270a0882a4 */ /* 0x000fe6000f8e0205 */
[----:B------:R-:W-:Y:S02]  /*66a0*/  @!UP0 UMOV UR5, UR9 ;  /* 0x0000000900058c82 */ /* 0x000fe40008000000 */
[----:B------:R-:W-:Y:S02]  /*66b0*/  UIMAD UR37, UR5, UR48, UR6 ;  /* 0x00000030052572a4 */ /* 0x000fe4000f8e0206 */
[----:B------:R-:W-:Y:S11]  /*66c0*/  UIMAD UR36, UR8, UR58, UR4 ;  /* 0x0000003a082472a4 */ /* 0x000ff6000f8e0204 */
[----:B------:R-:W-:Y:S01]  /*66d0*/  @!UPT UIADD3 URZ, UPT, UPT, URZ, URZ, URZ ;  /* 0x000000fffffff290 */ /* 0x000fe2000fffe0ff */
.L_x_96:
[----:B------:R-:W-:Y:S01]  /*66e0*/  UISETP.NE.AND UP0, UPT, UR38, 0x1, UPT ;  /* 0x000000012600788c */ /* 0x000fe2000bf05270 */
[----:B------:R-:W-:Y:S01]  /*66f0*/  @P0 SHF.R.U32.HI R62, RZ, 0x10, R5 ;  /* 0x00000010ff3e0819 */ /* 0x000fe20000011605 */
[----:B------:R-:W-:Y:S09]  /*6700*/  USHF.L.U32 UR41, UR22, 0x6, URZ ;  /* 0x0000000616297899 */ /* 0x000ff200080006ff */
[----:B------:R-:W1:Y:S01]  /*6710*/  @!UP0 LDCU.128 UR12, c[0x0][0xc10] ;  /* 0x00018200ff0c87ac */ /* 0x000e620008000c00 */
[----:B------:R-:W2:Y:S01]  /*6720*/  @!UP0 LDCU UR5, c[0x0][0xc0c] ;  /* 0x00018180ff0587ac */ /* 0x000ea20008000800 */
[----:B------:R-:W3:Y:S01]  /*6730*/  @!UP0 LDCU UR10, c[0x0][0xc20] ;  /* 0x00018400ff0a87ac */ /* 0x000ee20008000800 */
[----:B-1----:R-:W-:Y:S02]  /*6740*/  UIMAD.WIDE.U32 UR8, UR37, UR12, URZ ;  /* 0x0000000c250872a5 */ /* 0x002fe4000f8e00ff */
[----:B------:R-:W-:Y:S02]  /*6750*/  UIMAD.WIDE.U32 UR6, UR36, UR15, URZ ;  /* 0x0000000f240672a5 */ /* 0x000fe4000f8e00ff */
[----:B------:R-:W-:Y:S03]  /*6760*/  @!UP0 UISETP.NE.AND UP1, UPT, UR14, 0x1, UPT ;  /* 0x000000010e00888c */ /* 0x000fe6000bf25270 */
[----:B------:R-:W-:Y:S01]  /*6770*/  @!UP0 UMOV UR4, UR9 ;  /* 0x0000000900048c82 */ /* 0x000fe20008000000 */
[----:B--2---:R-:W-:Y:S02]  /*6780*/  @!UP0 UISETP.NE.AND UP2, UPT, UR5, 0x1, UPT ;  /* 0x000000010500888c */ /* 0x004fe4000bf45270 */
[----:B------:R-:W-:Y:S01]  /*6790*/  @!UP0 USHF.R.U32.HI UR4, URZ, UR13, UR4 ;  /* 0x0000000dff048299 */ /* 0x000fe20008011604 */
[----:B------:R-:W-:Y:S02]  /*67a0*/  @!UP0 UMOV UR6, UR7 ;  /* 0x0000000700068c82 */ /* 0x000fe40008000000 */
[----:B---3--:R-:W-:Y:S02]  /*67b0*/  @!UP0 USHF.R.U32.HI UR6, URZ, UR10, UR6 ;  /* 0x0000000aff068299 */ /* 0x008fe40008011606 */
[----:B------:R-:W-:Y:S02]  /*67c0*/  @!UP0 USEL UR7, UR37, UR4, !UP2 ;  /* 0x0000000425078287 */ /* 0x000fe4000d000000 */
[----:B------:R-:W-:Y:S04]  /*67d0*/  @!UP0 USEL UR6, UR36, UR6, !UP1 ;  /* 0x0000000624068287 */ /* 0x000fe8000c800000 */
[----:B------:R-:W-:Y:S02]  /*67e0*/  @!UP0 UIADD3 UR4, UPT, UPT, -UR7, UR6, URZ ;  /* 0x0000000607048290 */ /* 0x000fe4000fffe1ff */
[----:B------:R-:W-:Y:S02]  /*67f0*/  @!UP0 UIADD3 UR6, UPT, UPT, UR7, -UR6, URZ ;  /* 0x8000000607068290 */ /* 0x000fe4000fffe0ff */
[----:B------:R-:W-:Y:S02]  /*6800*/  @!UP0 UIMAD UR37, UR4, UR5, UR37 ;  /* 0x00000005042582a4 */ /* 0x000fe4000f8e0225 */
[----:B------:R-:W-:Y:S02]  /*6810*/  @!UP0 UIMAD UR36, UR6, UR14, UR36 ;  /* 0x0000000e062482a4 */ /* 0x000fe4000f8e0224 */
[----:B------:R-:W-:Y:S09]  /*6820*/  ULOP3.LUT UP0, URZ, UR61, 0x1b0, URZ, 0xc0, !UPT ;  /* 0x000001b03dff7892 */ /* 0x000ff2000f80c0ff */
[----:B------:R-:W-:Y:S05]  /*6830*/  BRA.U !UP0, `(.L_x_97) ;  /* 0x00000001087c7547 */ /* 0x000fea000b800000 */
[----:B------:R-:W1:Y:S01]  /*6840*/  LDCU.64 UR8, c[0x4][0x80] ;  /* 0x01001000ff0877ac */ /* 0x000e620008000a00 */
[----:B------:R-:W-:Y:S01]  /*6850*/  MOV R17, 0x0 ;  /* 0x0000000000117802 */ /* 0x000fe20000000f00 */
[----:B------:R-:W-:Y:S02]  /*6860*/  HFMA2 R12, -RZ, RZ, 0, 5.9604644775390625e-08 ;  /* 0x00000001ff0c7431 */ /* 0x000fe400000001ff */
[----:B------:R-:W-:Y:S01]  /*6870*/  IMAD.MOV.U32 R8, RZ, RZ, 0x70 ;  /* 0x00000070ff087424 */ /* 0x000fe200078e00ff */
[----:B------:R2:W3:Y:S01]  /*6880*/  LDC.64 R14, c[0x4][R17] ;  /* 0x01000000110e7b82 */ /* 0x0004e20000000a00 */
[----:B------:R-:W4:Y:S01]  /*6890*/  LDCU.64 UR6, c[0x4][0x88] ;  /* 0x01001100ff0677ac */ /* 0x000f220008000a00 */
[----:B------:R-:W-:Y:S01]  /*68a0*/  IMAD.MOV.U32 R13, RZ, RZ, RZ ;  /* 0x000000ffff0d7224 */ /* 0x000fe200078e00ff */
[----:B------:R-:W2:Y:S01]  /*68b0*/  LDCU.64 UR4, c[0x4][0x8] ;  /* 0x01000100ff0477ac */ /* 0x000ea20008000a00 */
[----:B-1----:R-:W-:Y:S01]  /*68c0*/  MOV R5, UR9 ;  /* 0x0000000900057c02 */ /* 0x002fe20008000f00 */
[----:B------:R-:W-:Y:S01]  /*68d0*/  IMAD.U32 R4, RZ, RZ, UR8 ;  /* 0x00000008ff047e24 */ /* 0x000fe2000f8e00ff */
[----:B----4-:R-:W-:Y:S01]  /*68e0*/  MOV R7, UR7 ;  /* 0x0000000700077c02 */ /* 0x010fe20008000f00 */
[----:B------:R-:W-:Y:S01]  /*68f0*/  IMAD.U32 R6, RZ, RZ, UR6 ;  /* 0x00000006ff067e24 */ /* 0x000fe2000f8e00ff */
[----:B--2---:R-:W-:Y:S01]  /*6900*/  MOV R11, UR5 ;  /* 0x00000005000b7c02 */ /* 0x004fe20008000f00 */
[----:B------:R-:W-:Y:S02]  /*6910*/  IMAD.U32 R10, RZ, RZ, UR4 ;  /* 0x00000004ff0a7e24 */ /* 0x000fe4000f8e00ff */
[----:B------:R-:W-:Y:S07]  /*6920*/  LEPC R20, `(.L_x_98) ;  /* 0x000000001014794e */ /* 0x000fee0000000000 */
[----:B---3-5:R-:W-:Y:S05]  /*6930*/  CALL.ABS.NOINC R14 ;  /* 0x000000000e007343 */ /* 0x028fea0003c00000 */
.L_x_98:
[----:B------:R-:W1:Y:S01]  /*6940*/  LDCU.64 UR8, c[0x4][0x80] ;  /* 0x01001000ff0877ac */ /* 0x000e620008000a00 */
[----:B------:R2:W3:Y:S01]  /*6950*/  LDC.64 R14, c[0x4][R17] ;  /* 0x01000000110e7b82 */ /* 0x0004e20000000a00 */
[----:B------:R-:W-:Y:S02]  /*6960*/  HFMA2 R12, -RZ, RZ, 0, 5.9604644775390625e-08 ;  /* 0x00000001ff0c7431 */ /* 0x000fe400000001ff */
[----:B------:R-:W-:Y:S02]  /*6970*/  IMAD.MOV.U32 R8, RZ, RZ, 0x70 ;  /* 0x00000070ff087424 */ /* 0x000fe400078e00ff */
[----:B------:R-:W-:Y:S01]  /*6980*/  IMAD.MOV.U32 R13, RZ, RZ, RZ ;  /* 0x000000ffff0d7224 */ /* 0x000fe200078e00ff */
[----:B------:R-:W4:Y:S01]  /*6990*/  LDCU.64 UR6, c[0x4][0x88] ;  /* 0x01001100ff0677ac */ /* 0x000f220008000a00 */
[----:B------:R-:W5:Y:S01]  /*69a0*/  LDCU.64 UR4, c[0x4][0x8] ;  /* 0x01000100ff0477ac */ /* 0x000f620008000a00 */
[----:B-1----:R-:W-:Y:S02]  /*69b0*/  MOV R4, UR8 ;  /* 0x0000000800047c02 */ /* 0x002fe40008000f00 */
[----:B------:R-:W-:Y:S02]  /*69c0*/  MOV R5, UR9 ;  /* 0x0000000900057c02 */ /* 0x000fe40008000f00 */
[----:B----4-:R-:W-:Y:S01]  /*69d0*/  MOV R7, UR7 ;  /* 0x0000000700077c02 */ /* 0x010fe20008000f00 */
[----:B------:R-:W-:Y:S01]  /*69e0*/  IMAD.U32 R6, RZ, RZ, UR6 ;  /* 0x00000006ff067e24 */ /* 0x000fe2000f8e00ff */
[----:B-----5:R-:W-:Y:S01]  /*69f0*/  MOV R11, UR5 ;  /* 0x00000005000b7c02 */ /* 0x020fe20008000f00 */
[----:B--2---:R-:W-:Y:S02]  /*6a00*/  IMAD.U32 R10, RZ, RZ, UR4 ;  /* 0x00000004ff0a7e24 */ /* 0x004fe4000f8e00ff */
[----:B------:R-:W-:Y:S07]  /*6a10*/  LEPC R20, `(.L_x_97) ;  /* 0x000000001014794e */ /* 0x000fee0000000000 */
[----:B---3--:R-:W-:Y:S05]  /*6a20*/  CALL.ABS.NOINC R14 ;  /* 0x000000000e007343 */ /* 0x008fea0003c00000 */
.L_x_97:
[----:B------:R-:W-:Y:S01]  /*6a30*/  R2UR UR5, R54 ;  /* 0x00000000360572ca */ /* 0x000fe200000e0000 */
[----:B------:R-:W-:Y:S01]  /*6a40*/  UISETP.NE.U32.AND UP0, UPT, UR62, URZ, UPT ;  /* 0x000000ff3e00728c */ /* 0x000fe2000bf05070 */
[----:B------:R-:W-:Y:S02]  /*6a50*/  ISETP.NE.U32.AND P3, PT, R42, RZ, PT ;  /* 0x000000ff2a00720c */ /* 0x000fe40003f65070 */
[----:B------:R-:W-:Y:S01]  /*6a60*/  R2UR UR4, R53 ;  /* 0x00000000350472ca */ /* 0x000fe200000e0000 */
[----:B------:R-:W-:Y:S01]  /*6a70*/  UISETP.NE.AND.EX UP0, UPT, UR63, URZ, UPT, UP0 ;  /* 0x000000ff3f00728c */ /* 0x000fe2000bf05300 */
[----:B------:R-:W-:Y:S02]  /*6a80*/  ISETP.NE.AND.EX P3, PT, R43, RZ, PT, P3 ;  /* 0x000000ff2b00720c */ /* 0x000fe40003f65330 */
[----:B------:R-:W-:Y:S02]  /*6a90*/  ISETP.NE.AND P6, PT, R61, RZ, PT ;  /* 0x000000ff3d00720c */ /* 0x000fe40003fc5270 */
[----:B------:R-:W-:Y:S03]  /*6aa0*/  PLOP3.LUT P0, PT, PT, PT, PT, 0x8, 0x80 ;  /* 0x000000000080781c */ /* 0x000fe60003f0e170 */
[----:B------:R-:W-:Y:S04]  /*6ab0*/  ISETP.NE.U32.AND P1, PT, RZ, UR5, PT ;  /* 0x00000005ff007c0c */ /* 0x000fe8000bf25070 */
[----:B------:R-:W-:Y:S04]  /*6ac0*/  ISETP.NE.AND.EX P1, PT, RZ, UR4, PT, P1 ;  /* 0x00000004ff007c0c */ /* 0x000fe8000bf25310 */
[----:B------:R-:W-:Y:S01]  /*6ad0*/  @P6 PLOP3.LUT P0, PT, P3, PT, PT, 0x80, 0x8 ;  /* 0x000000000008681c */ /* 0x000fe20001f0f070 */
[----:B------:R-:W-:Y:S01]  /*6ae0*/  @!UPT UIADD3 URZ, UPT, UPT, URZ, URZ, URZ ;  /* 0x000000fffffff290 */ /* 0x000fe2000fffe0ff */
[----:B------:R-:W-:Y:S11]  /*6af0*/  @!P3 BRA `(.L_x_99) ;  /* 0x000000000030b947 */ /* 0x000ff60003800000 */
[----:B------:R-:W-:Y:S01]  /*6b00*/  ISETP.NE.U32.AND P2, PT, R40, RZ, PT ;  /* 0x000000ff2800720c */ /* 0x000fe20003f45070 */
[----:B------:R-:W1:Y:S01]  /*6b10*/  LDCU.64 UR4, c[0x0][0x358] ;  /* 0x00006b00ff0477ac */ /* 0x000e620008000a00 */
[----:B------:R-:W-:Y:S02]  /*6b20*/  IMAD.MOV.U32 R51, RZ, RZ, 0x1 ;  /* 0x00000001ff337424 */ /* 0x000fe400078e00ff */
[----:B------:R-:W-:Y:S11]  /*6b30*/  ISETP.NE.AND.EX P2, PT, R41, RZ, PT, P2 ;  /* 0x000000ff2900720c */ /* 0x000ff60003f45320 */
[----:B------:R-:W-:Y:S02]  /*6b40*/  @!UPT UIADD3 URZ, UPT, UPT, URZ, URZ, URZ ;  /* 0x000000fffffff290 */ /* 0x000fe4000fffe0ff */
[----:B------:R-:W2:Y:S01]  /*6b50*/  @P2 LDC.64 R4, c[0x0][0x988] ;  /* 0x00026200ff042b82 */ /* 0x000ea20000000a00 */
[----:B------:R-:W-:Y:S04]  /*6b60*/  @P2 IMAD R0, R16, R42, RZ ;  /* 0x0000002a10002224 */ /* 0x000fe800078e02ff */
[----:B--2---:R-:W-:Y:S04]  /*6b70*/  @P2 IMAD.WIDE R4, R0, 0x4, R4 ;  /* 0x0000000400042825 */ /* 0x004fe800078e0204 */
[----:B------:R-:W-:Y:S01]  /*6b80*/  HFMA2 R0, -RZ, RZ, 0, 5.9604644775390625e-08 ;  /* 0x00000001ff007431 */ /* 0x000fe200000001ff */
[----:B-1---5:R1:W5:Y:S04]  /*6b90*/  @P2 LDG.E R26, desc[UR4][R4.64] ;  /* 0x00000004041a2981 */ /* 0x022368000c1e1900 */
[----:B------:R-:W-:Y:S01]  /*6ba0*/  @!P2 PRMT R51, R0, 0x7610, R51 ;  /* 0x000076100033a816 */ /* 0x000fe20000000033 */
[----:B-1----:R-:W2:Y:S06]  /*6bb0*/  @!P2 LDC R26, c[0x0][0x980] ;  /* 0x00026000ff1aab82 */ /* 0x002eac0000000800 */
.L_x_99:
[----:B------:R-:W-:Y:S05]  /*6bc0*/  BRA.U !UP0, `(.L_x_100) ;  /* 0x00000001082c7547 */ /* 0x000fea000b800000 */
[----:B------:R-:W-:Y:S02]  /*6bd0*/  R2UR UR5, R56 ;  /* 0x00000000380572ca */ /* 0x000fe400000e0000 */
[----:B------:R-:W-:Y:S11]  /*6be0*/  R2UR UR4, R55 ;  /* 0x00000000370472ca */ /* 0x000ff600000e0000 */
[----:B------:R-:W-:Y:S04]  /*6bf0*/  ISETP.NE.U32.AND P2, PT, RZ, UR5, PT ;  /* 0x00000005ff007c0c */ /* 0x000fe8000bf45070 */
[----:B------:R-:W-:Y:S01]  /*6c00*/  ISETP.NE.AND.EX P2, PT, RZ, UR4, PT, P2 ;  /* 0x00000004ff007c0c */ /* 0x000fe2000bf45320 */
[----:B------:R-:W1:Y:S11]  /*6c10*/  LDCU.64 UR4, c[0x0][0x358] ;  /* 0x00006b00ff0477ac */ /* 0x000e760008000a00 */
[----:B------:R-:W-:Y:S01]  /*6c20*/  @!UPT UIADD3 URZ, UPT, UPT, URZ, URZ, URZ ;  /* 0x000000fffffff290 */ /* 0x000fe2000fffe0ff */
[----:B------:R-:W3:Y:S01]  /*6c30*/  @P2 LDC.64 R4, c[0x0][0x9a8] ;  /* 0x00026a00ff042b82 */ /* 0x000ee20000000a00 */
[----:B------:R-:W-:Y:S04]  /*6c40*/  @P2 IMAD R0, R16, UR62, RZ ;  /* 0x0000003e10002c24 */ /* 0x000fe8000f8e02ff */
[----:B---3--:R-:W-:Y:S05]  /*6c50*/  @P2 IMAD.WIDE R4, R0, 0x4, R4 ;  /* 0x0000000400042825 */ /* 0x008fea00078e0204 */
[----:B-1---5:R1:W5:Y:S02]  /*6c60*/  @P2 LDG.E R24, desc[UR4][R4.64] ;  /* 0x0000000404182981 */ /* 0x022364000c1e1900 */
[----:B-1----:R-:W3:Y:S02]  /*6c70*/  @!P2 LDC R24, c[0x0][0x9a0] ;  /* 0x00026800ff18ab82 */ /* 0x002ee40000000800 */
.L_x_100:
[----:B--2--5:R-:W-:Y:S01]  /*6c80*/  FSETP.NEU.AND P2, PT, R26, RZ, PT ;  /* 0x000000ff1a00720b */ /* 0x024fe20003f4d000 */
[----:B------:R-:W1:Y:S01]  /*6c90*/  LDCU.128 UR12, c[0x0][0xb90] ;  /* 0x00017200ff0c77ac */ /* 0x000e620008000c00 */
[----:B------:R-:W-:Y:S01]  /*6ca0*/  SEL R4, RZ, 0xffffffff, P1 ;  /* 0xffffffffff047807 */ /* 0x000fe20000800000 */
[----:B------:R-:W-:Y:S01]  /*6cb0*/  BSSY B1, `(.L_x_101) ;  /* 0x0000058000017945 */ /* 0x000fe20003800000 */
[----:B------:R-:W-:Y:S01]  /*6cc0*/  @P6 LOP3.LUT P1, RZ, R51, 0xff, RZ, 0xc0, !PT ;  /* 0x000000ff33ff6812 */ /* 0x000fe2000782c0ff */
[----:B------:R-:W-:Y:S01]  /*6cd0*/  IMAD.MOV.U32 R73, RZ, RZ, 0x1 ;  /* 0x00000001ff497424 */ /* 0x000fe200078e00ff */
[----:B------:R-:W-:Y:S01]  /*6ce0*/  @P6 SEL R0, RZ, 0xffffffff, P2 ;  /* 0xffffffffff006807 */ /* 0x000fe20001000000 */
[----:B------:R-:W-:Y:S01]  /*6cf0*/  IMAD.IADD R25, R23, 0x1, R2 ;  /* 0x0000000117197824 */ /* 0x000fe200078e0202 */
[----:B------:R-:W-:Y:S01]  /*6d00*/  LOP3.LUT R71, R48, 0x1, RZ, 0x3c, !PT ;  /* 0x0000000130477812 */ /* 0x000fe200078e3cff */
[----:B------:R-:W2:Y:S01]  /*6d10*/  LDCU UR11, c[0x0][0xba0] ;  /* 0x00017400ff0b77ac */ /* 0x000ea20008000800 */
[----:B------:R-:W-:Y:S01]  /*6d20*/  @P0 SEL R0, R4, R0, !P1 ;  /* 0x0000000004000207 */ /* 0x000fe20004800000 */
[----:B------:R-:W-:Y:S01]  /*6d30*/  IMAD.U32 R72, RZ, RZ, UR50 ;  /* 0x00000032ff487e24 */ /* 0x000fe2000f8e00ff */
[----:B------:R-:W-:Y:S01]  /*6d40*/  LEA R27, R22, UR49, 0x3 ;  /* 0x00000031161b7c11 */ /* 0x000fe2000f8e18ff */
[----:B------:R-:W-:Y:S01]  /*6d50*/  USHF.L.U32 UR8, UR51, 0x6, URZ ;  /* 0x0000000633087899 */ /* 0x000fe200080006ff */
[----:B------:R-:W-:Y:S02]  /*6d60*/  @P6 LOP3.LUT R0, R0, 0x1, RZ, 0xc0, !PT ;  /* 0x0000000100006812 */ /* 0x000fe400078ec0ff */
[----:B------:R-:W-:Y:S02]  /*6d70*/  CS2R R38, SRZ ;  /* 0x0000000000267805 */ /* 0x000fe4000001ff00 */
[----:B------:R-:W-:Y:S02]  /*6d80*/  R2UR UR4, R59 ;  /* 0x000000003b0472ca */ /* 0x000fe400000e0000 */
[----:B------:R-:W-:Y:S02]  /*6d90*/  CS2R R36, SRZ ;  /* 0x0000000000247805 */ /* 0x000fe4000001ff00 */
[----:B------:R-:W-:Y:S01]  /*6da0*/  ISETP.NE.U32.OR P5, PT, R0, 0x1, !P6 ;  /* 0x000000010000780c */ /* 0x000fe200077a5470 */
[----:B------:R-:W-:Y:S01]  /*6db0*/  IMAD.U32 R0, RZ, RZ, UR50 ;  /* 0x00000032ff007e24 */ /* 0x000fe2000f8e00ff */
[----:B------:R-:W-:Y:S01]  /*6dc0*/  R2UR UR6, R58 ;  /* 0x000000003a0672ca */ /* 0x000fe200000e0000 */
[----:B------:R-:W-:Y:S01]  /*6dd0*/  IMAD.U32 R67, RZ, RZ, UR8 ;  /* 0x00000008ff437e24 */ /* 0x000fe2000f8e00ff */
[----:B------:R-:W-:Y:S02]  /*6de0*/  R2UR UR10, R60 ;  /* 0x000000003c0a72ca */ /* 0x000fe400000e0000 */
[----:B------:R-:W-:Y:S02]  /*6df0*/  CS2R R30, SRZ ;  /* 0x00000000001e7805 */ /* 0x000fe4000001ff00 */
[----:B------:R-:W-:Y:S02]  /*6e00*/  LEA R0, R0, UR49, 0x3 ;  /* 0x0000003100007c11 */ /* 0x000fe4000f8e18ff */
[----:B------:R-:W-:Y:S02]  /*6e10*/  CS2R R28, SRZ ;  /* 0x00000000001c7805 */ /* 0x000fe4000001ff00 */
[----:B------:R-:W-:Y:S02]  /*6e20*/  R2UR UR9, R57 ;  /* 0x00000000390972ca */ /* 0x000fe400000e0000 */
[----:B------:R-:W-:Y:S01]  /*6e30*/  LOP3.LUT P4, R68, R51, 0xff, RZ, 0xc0, !PT ;  /* 0x000000ff33447812 */ /* 0x000fe2000788c0ff */
[----:B------:R-:W-:Y:S01]  /*6e40*/  UIMAD.WIDE.U32 UR4, UR8, UR4, URZ ;  /* 0x00000004080472a5 */ /* 0x000fe2000f8e00ff */
[----:B------:R-:W-:Y:S02]  /*6e50*/  SEL R5, RZ, 0xffffffff, P2 ;  /* 0xffffffffff057807 */ /* 0x000fe40001000000 */
[----:B------:R-:W-:Y:S01]  /*6e60*/  @P5 SHF.L.U32 R3, R71, 0x1f, RZ ;  /* 0x0000001f47035819 */ /* 0x000fe200000006ff */
[----:B------:R-:W-:Y:S01]  /*6e70*/  USHF.R.U32.HI UR5, URZ, UR6, UR5 ;  /* 0x00000006ff057299 */ /* 0x000fe20008011605 */
[----:B------:R-:W-:Y:S01]  /*6e80*/  @P3 SEL R5, R4, R5, !P4 ;  /* 0x0000000504053207 */ /* 0x000fe20006000000 */
[----:B------:R-:W-:Y:S01]  /*6e90*/  UISETP.NE.AND UP0, UPT, UR10, 0x1, UPT ;  /* 0x000000010a00788c */ /* 0x000fe2000bf05270 */
[----:B------:R4:W3:Y:S01]  /*6ea0*/  @P5 SYNCS.PHASECHK.TRANS64.TRYWAIT P1, [R0+URZ+0x1a0], R3 ;  /* 0x0001a003000055a7 */ /* 0x0008e200080211ff */
[----:B------:R-:W-:Y:S02]  /*6eb0*/  P2R R69, PR, RZ, 0x20 ;  /* 0x00000020ff457803 */ /* 0x000fe40000000000 */
[----:B------:R-:W-:Y:S01]  /*6ec0*/  USEL UR5, UR8, UR5, !UP0 ;  /* 0x0000000508057287 */ /* 0x000fe2000c000000 */
[----:B------:R-:W-:Y:S01]  /*6ed0*/  LOP3.LUT R5, R5, 0x1, RZ, 0xc0, !PT ;  /* 0x0000000105057812 */ /* 0x000fe200078ec0ff */
[----:B------:R-:W-:Y:S04]  /*6ee0*/  UISETP.NE.AND UP0, UPT, UR9, 0x1, UPT ;  /* 0x000000010900788c */ /* 0x000fe8000bf05270 */
[----:B------:R-:W-:Y:S02]  /*6ef0*/  IMAD R7, RZ, RZ, -UR5 ;  /* 0x80000005ff077e24 */ /* 0x000fe4000f8e02ff */
[----:B------:R-:W-:Y:S02]  /*6f00*/  IMAD.U32 R66, RZ, RZ, UR5 ;  /* 0x00000005ff427e24 */ /* 0x000fe4000f8e00ff */
[----:B------:R-:W-:Y:S01]  /*6f10*/  IMAD R67, R7, UR10, R67 ;  /* 0x0000000a07437c24 */ /* 0x000fe2000f8e0243 */
[----:B----4-:R-:W-:Y:S04]  /*6f20*/  SHF.L.U32 R3, R47, 0x1f, RZ ;  /* 0x0000001f2f037819 */ /* 0x010fe800000006ff */
[----:B------:R4:W4:Y:S01]  /*6f30*/  SYNCS.PHASECHK.TRANS64.TRYWAIT P0, [R27+URZ+0x1f0], R3 ;  /* 0x0001f0031b0075a7 */ /* 0x00092200080011ff */
[----:B-1----:R-:W-:Y:S07]  /*6f40*/  UIMAD.WIDE.U32 UR6, UR5, UR12, URZ ;  /* 0x0000000c050672a5 */ /* 0x002fee000f8e00ff */
[----:B------:R-:W-:Y:S02]  /*6f50*/  UMOV UR4, UR7 ;  /* 0x0000000700047c82 */ /* 0x000fe40008000000 */
[----:B------:R-:W-:Y:S04]  /*6f60*/  USHF.R.U32.HI UR4, URZ, UR13, UR4 ;  /* 0x0000000dff047299 */ /* 0x000fe80008011604 */
[----:B------:R-:W-:Y:S02]  /*6f70*/  USEL UR4, UR5, UR4, !UP0 ;  /* 0x0000000405047287 */ /* 0x000fe4000c000000 */
[----:B------:R-:W-:Y:S02]  /*6f80*/  UISETP.NE.AND UP0, UPT, UR14, 0x1, UPT ;  /* 0x000000010e00788c */ /* 0x000fe4000bf05270 */
[----:B------:R-:W-:Y:S02]  /*6f90*/  UIMAD.WIDE.U32 UR6, UR4, UR15, URZ ;  /* 0x0000000f040672a5 */ /* 0x000fe4000f8e00ff */
[----:B------:R-:W-:Y:S02]  /*6fa0*/  IMAD.U32 R65, RZ, RZ, UR4 ;  /* 0x00000004ff417e24 */ /* 0x000fe4000f8e00ff */
[----:B------:R-:W-:Y:S01]  /*6fb0*/  PLOP3.LUT P2, PT, PT, PT, UP0, 0x80, 0x8 ;  /* 0x000000000008781c */ /* 0x000fe20003f4f008 */
[----:B------:R-:W-:Y:S02]  /*6fc0*/  IMAD R6, RZ, RZ, -UR4 ;  /* 0x80000004ff067e24 */ /* 0x000fe4000f8e02ff */
[----:B------:R-:W-:Y:S01]  /*6fd0*/  UMOV UR6, UR7 ;  /* 0x0000000700067c82 */ /* 0x000fe20008000000 */
[----:B------:R-:W-:Y:S01]  /*6fe0*/  IMAD.U32 R64, RZ, RZ, UR4 ;  /* 0x00000004ff407e24 */ /* 0x000fe2000f8e00ff */
[----:B--2---:R-:W-:Y:S01]  /*6ff0*/  USHF.R.U32.HI UR6, URZ, UR11, UR6 ;  /* 0x0000000bff067299 */ /* 0x004fe20008011606 */
[----:B------:R-:W-:Y:S05]  /*7000*/  IMAD R66, R6, UR9, R66 ;  /* 0x0000000906427c24 */ /* 0x000fea000f8e0242 */
[----:B------:R-:W-:Y:S02]  /*7010*/  SEL R65, R65, UR6, !P2 ;  /* 0x0000000641417c07 */ /* 0x000fe4000d000000 */
[----:B------:R-:W-:Y:S03]  /*7020*/  ISETP.NE.U32.AND P2, PT, R5, 0x1, PT ;  /* 0x000000010500780c */ /* 0x000fe60003f45070 */
[----:B------:R-:W-:Y:S01]  /*7030*/  IMAD.MOV R4, RZ, RZ, -R65 ;  /* 0x000000ffff047224 */ /* 0x000fe200078e0a41 */
[----:B------:R-:W-:Y:S03]  /*7040*/  P2R R74, PR, RZ, 0x4 ;  /* 0x00000004ff4a7803 */ /* 0x000fe60000000000 */
[----:B------:R-:W-:Y:S01]  /*7050*/  IMAD R64, R4, UR14, R64 ;  /* 0x0000000e04407c24 */ /* 0x000fe2000f8e0240 */
[----:B---3--:R-:W-:Y:S01]  /*7060*/  @P5 SEL R73, RZ, 0x1, !P1 ;  /* 0x00000001ff495807 */ /* 0x008fe20004800000 */
[----:B------:R-:W-:Y:S06]  /*7070*/  @!P5 BRA `(.L_x_102) ;  /* 0x00000000006cd947 */ /* 0x000fec0003800000 */
[----:B------:R-:W-:Y:S01]  /*7080*/  HFMA2 R31, -RZ, RZ, 0, 0 ;  /* 0x00000000ff1f7431 */ /* 0x000fe200000001ff */
[----:B------:R-:W-:Y:S01]  /*7090*/  ISETP.NE.AND P1, PT, R73, RZ, PT ;  /* 0x000000ff4900720c */ /* 0x000fe20003f25270 */
[----:B------:R-:W-:Y:S01]  /*70a0*/  IMAD.U32 R2, RZ, RZ, UR50 ;  /* 0x00000032ff027e24 */ /* 0x000fe2000f8e00ff */
[----:B------:R-:W-:Y:S11]  /*70b0*/  BSSY B0, `(.L_x_103) ;  /* 0x0000005000007945 */ /* 0x000ff60003800000 */
[----:B------:R-:W-:Y:S05]  /*70c0*/  @P1 BRA `(.L_x_104) ;  /* 0x00000000000c1947 */ /* 0x000fea0003800000 */
[----:B------:R-:W-:Y:S04]  /*70d0*/  SHF.L.U32 R4, R71, 0x1f, RZ ;  /* 0x0000001f47047819 */ /* 0x000fe800000006ff */
[----:B------:R-:W1:Y:S02]  /*70e0*/  SYNCS.PHASECHK.TRANS64.TRYWAIT P1, [R0+URZ+0x1a0], R4 ;  /* 0x0001a004000075a7 */ /* 0x000e6400080211ff */
[----:B-1----:R-:W-:Y:S05]  /*70f0*/  @!P1 BRA `(.L_x_105) ;  /* 0x0000002400809947 */ /* 0x002fea0003800000 */
.L_x_104:
[----:B------:R-:W-:Y:S05]  /*7100*/  BSYNC B0 ;  /* 0x0000000000007941 */ /* 0x000fea0003800000 */
.L_x_103:
[----:B------:R-:W-:Y:S01]  /*7110*/  ISETP.NE.AND P1, PT, R74, RZ, PT ;  /* 0x000000ff4a00720c */ /* 0x000fe20003f25270 */
[----:B------:R-:W-:Y:S01]  /*7120*/  IMAD.MOV.U32 R30, RZ, RZ, RZ ;  /* 0x000000ffff1e7224 */ /* 0x000fe200078e00ff */
[----:B------:R-:W-:Y:S02]  /*7130*/  CS2R R28, SRZ ;  /* 0x00000000001c7805 */ /* 0x000fe4000001ff00 */
[----:B------:R-:W-:Y:S02]  /*7140*/  CS2R R38, SRZ ;  /* 0x0000000000267805 */ /* 0x000fe4000001ff00 */
[----:B------:R-:W-:Y:S07]  /*7150*/  CS2R R36, SRZ ;  /* 0x0000000000247805 */ /* 0x000fee000001ff00 */
[----:B------:R-:W-:Y:S01]  /*7160*/  @P1 IMAD R2, R2, 0x800, R49 ;  /* 0x0000080002021824 */ /* 0x000fe200078e0231 */
[----:B------:R-:W-:Y:S05]  /*7170*/  @P1 WARPSYNC.ALL ;  /* 0x0000000000001948 */ /* 0x000fea0003800000 */
[----:B------:R-:W-:Y:S01]  /*7180*/  @P1 LEA R2, R2, UR49, 0x1 ;  /* 0x0000003102021c11 */ /* 0x000fe2000f8e08ff */
[----:B------:R-:W-:Y:S04]  /*7190*/  UIADD3 UR4, UPT, UPT, UR50, 0x1, URZ ;  /* 0x0000000132047890 */ /* 0x000fe8000fffe0ff */
[----:B------:R-:W2:Y:S01]  /*71a0*/  @P1 LDSM.16.M88.4 R28, [R2+0x400] ;  /* 0x00040000021c183b */ /* 0x000ea20000000200 */
[----:B-1----:R-:W-:Y:S01]  /*71b0*/  @P1 IMAD R0, R63, 0x2, R2 ;  /* 0x000000023f001824 */ /* 0x002fe200078e0202 */
[----:B------:R-:W-:Y:S04]  /*71c0*/  UISETP.NE.AND UP0, UPT, UR4, 0x3, UPT ;  /* 0x000000030400788c */ /* 0x000fe8000bf05270 */
[----:B------:R1:W3:Y:S01]  /*71d0*/  @P1 LDSM.16.M88.4 R36, [R0+0x400] ;  /* 0x000400000024183b */ /* 0x0002e20000000200 */
[----:B------:R-:W-:Y:S01]  /*71e0*/  USEL UR4, UR4, URZ, UP0 ;  /* 0x000000ff04047287 */ /* 0x000fe20008000000 */
[----:B------:R-:W-:Y:S05]  /*71f0*/  PLOP3.LUT P1, PT, PT, PT, UP0, 0x80, 0x8 ;  /* 0x000000000008781c */ /* 0x000fea0003f2f008 */
[----:B------:R-:W-:Y:S01]  /*7200*/  IMAD.U32 R72, RZ, RZ, UR4 ;  /* 0x00000004ff487e24 */ /* 0x000fe2000f8e00ff */
[----:B-1----:R-:W-:Y:S04]  /*7210*/  SEL R0, RZ, 0x1, P1 ;  /* 0x00000001ff007807 */ /* 0x002fe80000800000 */
[----:B------:R-:W-:Y:S02]  /*7220*/  LOP3.LUT R71, R71, R0, RZ, 0x3c, !PT ;  /* 0x0000000047477212 */ /* 0x000fe400078e3cff */
.L_x_102:
[----:B------:R-:W-:Y:S05]  /*7230*/  BSYNC B1 ;  /* 0x0000000000017941 */ /* 0x000fea0003800000 */
.L_x_101:
[----:B------:R-:W-:Y:S04]  /*7240*/  SHF.R.U32.HI R0, RZ, 0x15, R25 ;  /* 0x00000015ff007819 */ /* 0x000fe80000011619 */
[----:B------:R-:W-:Y:S01]  /*7250*/  LOP3.LUT P1, RZ, R0, 0x3, R52, 0x48, !PT ;  /* 0x0000000300ff7812 */ /* 0x000fe20007824834 */
[----:B------:R-:W-:Y:S01]  /*7260*/  @!UPT UIADD3 URZ, UPT, UPT, URZ, URZ, URZ ;  /* 0x000000fffffff290 */ /* 0x000fe2000fffe0ff */
[----:B----4-:R-:W-:Y:S11]  /*7270*/  @P0 BRA `(.L_x_106) ;  /* 0x0000000000080947 */ /* 0x010ff60003800000 */
[----:B------:R-:W1:Y:S02]  /*7280*/  SYNCS.PHASECHK.TRANS64.TRYWAIT P0, [R27+URZ+0x1f0], R3 ;  /* 0x0001f0031b0075a7 */ /* 0x000e6400080011ff */
[----:B-1----:R-:W-:Y:S05]  /*7290*/  @!P0 BRA `(.L_x_107) ;  /* 0x00000024002c8947 */ /* 0x002fea0003800000 */
.L_x_106:
[----:B------:R-:W-:Y:S05]  /*72a0*/  @!P1 BRA `(.L_x_108) ;  /* 0x0000000000409947 */ /* 0x000fea0003800000 */
[----:B------:R-:W4:Y:S01]  /*72b0*/  LDCU.64 UR8, c[0x4][0x70] ;  /* 0x01000e00ff0877ac */ /* 0x000f220008000a00 */
[----:B-1----:R-:W-:Y:S01]  /*72c0*/  MOV R3, 0x0 ;  /* 0x0000000000037802 */ /* 0x002fe20000000f00 */
[----:B------:R-:W-:Y:S02]  /*72d0*/  HFMA2 R12, -RZ, RZ, 0, 5.9604644775390625e-08 ;  /* 0x00000001ff0c7431 */ /* 0x000fe400000001ff */
[----:B------:R-:W-:Y:S02]  /*72e0*/  IMAD.MOV.U32 R8, RZ, RZ, 0x192 ;  /* 0x00000192ff087424 */ /* 0x000fe400078e00ff */
[----:B------:R-:W-:Y:S01]  /*72f0*/  IMAD.MOV.U32 R13, RZ, RZ, RZ ;  /* 0x000000ffff0d7224 */ /* 0x000fe200078e00ff */
[----:B------:R-:W1:Y:S01]  /*7300*/  LDCU.64 UR6, c[0x4][0x78] ;  /* 0x01000f00ff0677ac */ /* 0x000e620008000a00 */
[----:B------:R-:W2:Y:S01]  /*7310*/  LDC.64 R2, c[0x4][R3] ;  /* 0x0100000003027b82 */ /* 0x000ea20000000a00 */
[----:B------:R-:W5:Y:S01]  /*7320*/  LDCU.64 UR4, c[0x4][0x10] ;  /* 0x01000200ff0477ac */ /* 0x000f620008000a00 */
[----:B----4-:R-:W-:Y:S01]  /*7330*/  MOV R5, UR9 ;  /* 0x0000000900057c02 */ /* 0x010fe20008000f00 */
[----:B------:R-:W-:Y:S01]  /*7340*/  IMAD.U32 R4, RZ, RZ, UR8 ;  /* 0x00000008ff047e24 */ /* 0x000fe2000f8e00ff */
[----:B-1----:R-:W-:Y:S01]  /*7350*/  MOV R7, UR7 ;  /* 0x0000000700077c02 */ /* 0x002fe20008000f00 */
[----:B------:R-:W-:Y:S01]  /*7360*/  IMAD.U32 R6, RZ, RZ, UR6 ;  /* 0x00000006ff067e24 */ /* 0x000fe2000f8e00ff */
[----:B-----5:R-:W-:Y:S01]  /*7370*/  MOV R11, UR5 ;  /* 0x00000005000b7c02 */ /* 0x020fe20008000f00 */
[----:B------:R-:W-:Y:S02]  /*7380*/  IMAD.U32 R10, RZ, RZ, UR4 ;  /* 0x00000004ff0a7e24 */ /* 0x000fe4000f8e00ff */
[----:B------:R-:W-:Y:S07]  /*7390*/  LEPC R20, `(.L_x_108) ;  /* 0x000000001014794e */ /* 0x000fee0000000000 */
[----:B--23--:R-:W-:Y:S05]  /*73a0*/  CALL.ABS.NOINC R2 ;  /* 0x0000000002007343 */ /* 0x00cfea0003c00000 */
.L_x_108:
[----:B------:R-:W-:Y:S05]  /*73b0*/  WARPSYNC.ALL ;  /* 0x0000000000007948 */ /* 0x000fea0003800000 */
[----:B------:R-:W-:Y:S01]  /*73c0*/  R2UR UR4, R25 ;  /* 0x00000000190472ca */ /* 0x000fe200000e0000 */
[----:B-12---:R-:W-:Y:S01]  /*73d0*/  HADD2.F32 R3, -RZ, R28.H0_H0 ;  /* 0x2000001cff037230 */ /* 0x006fe20000004100 */
[----:B------:R-:W-:Y:S01]  /*73e0*/  SHF.L.U32 R70, R63, 0x1, RZ ;  /* 0x000000013f467819 */ /* 0x000fe200000006ff */
[----:B------:R-:W-:Y:S01]  /*73f0*/  HADD2.F32 R20, -RZ, R30.H0_H0 ;  /* 0x2000001eff147230 */ /* 0x000fe20000004100 */
[----:B------:R-:W-:Y:S01]  /*7400*/  ISETP.NE.AND P0, PT, R50, RZ, PT ;  /* 0x000000ff3200720c */ /* 0x000fe20003f05270 */
[----:B------:R-:W-:Y:S08]  /*7410*/  BSSY.RECONVERGENT B0, `(.L_x_109) ;  /* 0x0000051000007945 */ /* 0x000ff00003800200 */
[----:B------:R-:W1:Y:S02]  /*7420*/  LDTM.16dp256bit.x4 R4, tmem[UR4] ;  /* 0x00000004000479ee */ /* 0x000e640008120000 */
[C---:B-1----:R-:W-:Y:S01]  /*7430*/  FMUL R0, R24.reuse, R4 ;  /* 0x0000000418007220 */ /* 0x042fe20000400000 */
[----:B------:R-:W-:Y:S02]  /*7440*/  HADD2.F32 R4, -RZ, R28.H1_H1 ;  /* 0x3000001cff047230 */ /* 0x000fe40000004100 */
[----:B------:R-:W-:Y:S01]  /*7450*/  FMUL R2, R24, R5 ;  /* 0x0000000518027220 */ /* 0x000fe20000400000 */
[--C-:B------:R-:W-:Y:S02]  /*7460*/  HADD2.F32 R5, -RZ, R29.reuse.H0_H0 ;  /* 0x2000001dff057230 */ /* 0x100fe40000004100 */
[----:B------:R-:W-:Y:S01]  /*7470*/  FFMA R0, R26, R3, R0 ;  /* 0x000000031a007223 */ /* 0x000fe20000000000 */
[----:B------:R-:W-:Y:S01]  /*7480*/  FMUL R3, R24, R6 ;  /* 0x0000000618037220 */ /* 0x000fe20000400000 */
[----:B------:R-:W-:Y:S02]  /*7490*/  HADD2.F32 R6, -RZ, R29.H1_H1 ;  /* 0x3000001dff067230 */ /* 0x000fe40000004100 */
[----:B------:R-:W-:Y:S01]  /*74a0*/  FFMA R2, R26, R4, R2 ;  /* 0x000000041a027223 */ /* 0x000fe20000000002 */
[----:B------:R-:W-:Y:S01]  /*74b0*/  FMUL R7, R24, R7 ;  /* 0x0000000718077220 */ /* 0x000fe20000400000 */
[----:B------:R-:W-:Y:S01]  /*74c0*/  FFMA R3, R26, R5, R3 ;  /* 0x000000051a037223 */ /* 0x000fe20000000003 */
[C---:B------:R-:W-:Y:S01]  /*74d0*/  FMUL R4, R24.reuse, R8 ;  /* 0x0000000818047220 */ /* 0x040fe20000400000 */
[----:B------:R-:W-:Y:S01]  /*74e0*/  FMUL R5, R24, R9 ;  /* 0x0000000918057220 */ /* 0x000fe20000400000 */
[----:B------:R-:W-:Y:S01]  /*74f0*/  F2FP.F16.F32.PACK_AB R32, R2, R0 ;  /* 0x000000000220723e */ /* 0x000fe200000000ff */
[C---:B------:R-:W-:Y:S01]  /*7500*/  FFMA R7, R26.reuse, R6, R7 ;  /* 0x000000061a077223 */ /* 0x040fe20000000007 */
[----:B------:R-:W-:Y:S02]  /*7510*/  HADD2.F32 R0, -RZ, R30.H1_H1 ;  /* 0x3000001eff007230 */ /* 0x000fe40000004100 */
[----:B------:R-:W-:Y:S01]  /*7520*/  FFMA R4, R26, R20, R4 ;  /* 0x000000141a047223 */ /* 0x000fe20000000004 */
[--C-:B------:R-:W-:Y:S02]  /*7530*/  HADD2.F32 R2, -RZ, R31.reuse.H0_H0 ;  /* 0x2000001fff027230 */ /* 0x100fe40000004100 */
[----:B------:R-:W-:Y:S01]  /*7540*/  FMUL R6, R24, R10 ;  /* 0x0000000a18067220 */ /* 0x000fe20000400000 */
[----:B------:R-:W-:Y:S01]  /*7550*/  F2FP.F16.F32.PACK_AB R33, R7, R3 ;  /* 0x000000030721723e */ /* 0x000fe200000000ff */
[----:B------:R-:W-:Y:S02]  /*7560*/  HADD2.F32 R3, -RZ, R31.H1_H1 ;  /* 0x3000001fff037230 */ /* 0x000fe40000004100 */
[----:B------:R-:W-:Y:S01]  /*7570*/  FFMA R5, R26, R0, R5 ;  /* 0x000000001a057223 */ /* 0x000fe20000000005 */
[C---:B------:R-:W-:Y:S01]  /*7580*/  FMUL R11, R24.reuse, R11 ;  /* 0x0000000b180b7220 */ /* 0x040fe20000400000 */
[--C-:B---3--:R-:W-:Y:S02]  /*7590*/  HADD2.F32 R7, -RZ, R36.reuse.H0_H0 ;  /* 0x20000024ff077230 */ /* 0x108fe40000004100 */
[C---:B------:R-:W-:Y:S01]  /*75a0*/  FMUL R8, R24.reuse, R12 ;  /* 0x0000000c18087220 */ /* 0x040fe20000400000 */
[----:B------:R-:W-:Y:S02]  /*75b0*/  HADD2.F32 R0, -RZ, R36.H1_H1 ;  /* 0x30000024ff007230 */ /* 0x000fe40000004100 */
[----:B------:R-:W-:Y:S01]  /*75c0*/  FMUL R9, R24, R13 ;  /* 0x0000000d18097220 */ /* 0x000fe20000400000 */
[C---:B------:R-:W-:Y:S01]  /*75d0*/  FFMA R6, R26.reuse, R2, R6 ;  /* 0x000000021a067223 */ /* 0x040fe20000000006 */
[C---:B------:R-:W-:Y:S01]  /*75e0*/  FFMA R11, R26.reuse, R3, R11 ;  /* 0x000000031a0b7223 */ /* 0x040fe2000000000b */
[C---:B------:R-:W-:Y:S01]  /*75f0*/  FFMA R8, R26.reuse, R7, R8 ;  /* 0x000000071a087223 */ /* 0x040fe20000000008 */
[----:B------:R-:W-:Y:S01]  /*7600*/  FFMA R9, R26, R0, R9 ;  /* 0x000000001a097223 */ /* 0x000fe20000000009 */
[--C-:B------:R-:W-:Y:S02]  /*7610*/  HADD2.F32 R2, -RZ, R37.reuse.H0_H0 ;  /* 0x20000025ff027230 */ /* 0x100fe40000004100 */
[C---:B------:R-:W-:Y:S01]  /*7620*/  FMUL R10, R24.reuse, R14 ;  /* 0x0000000e180a7220 */ /* 0x040fe20000400000 */
[----:B------:R-:W-:Y:S02]  /*7630*/  HADD2.F32 R0, -RZ, R37.H1_H1 ;  /* 0x30000025ff007230 */ /* 0x000fe40000004100 */
[----:B------:R-:W-:Y:S01]  /*7640*/  FMUL R15, R24, R15 ;  /* 0x0000000f180f7220 */ /* 0x000fe20000400000 */
[----:B------:R-:W-:Y:S01]  /*7650*/  F2FP.F16.F32.PACK_AB R34, R5, R4 ;  /* 0x000000040522723e */ /* 0x000fe200000000ff */
[----:B------:R-:W-:Y:S01]  /*7660*/  FFMA R10, R26, R2, R10 ;  /* 0x000000021a0a7223 */ /* 0x000fe2000000000a */
[----:B------:R-:W-:Y:S01]  /*7670*/  FMUL R12, R24, R16 ;  /* 0x00000010180c7220 */ /* 0x000fe20000400000 */
[----:B------:R-:W-:Y:S01]  /*7680*/  FFMA R15, R26, R0, R15 ;  /* 0x000000001a0f7223 */ /* 0x000fe2000000000f */
[--C-:B------:R-:W-:Y:S01]  /*7690*/  HADD2.F32 R0, -RZ, R38.reuse.H0_H0 ;  /* 0x20000026ff007230 */ /* 0x100fe20000004100 */
[----:B------:R-:W-:Y:S01]  /*76a0*/  MOV R5, UR50 ;  /* 0x0000003200057c02 */ /* 0x000fe20008000f00 */
[----:B------:R-:W-:Y:S02]  /*76b0*/  HADD2.F32 R2, -RZ, R38.H1_H1 ;  /* 0x30000026ff027230 */ /* 0x000fe40000004100 */
[C---:B------:R-:W-:Y:S01]  /*76c0*/  FMUL R13, R24.reuse, R17 ;  /* 0x00000011180d7220 */ /* 0x040fe20000400000 */
[--C-:B------:R-:W-:Y:S02]  /*76d0*/  HADD2.F32 R3, -RZ, R39.reuse.H0_H0 ;  /* 0x20000027ff037230 */ /* 0x100fe40000004100 */
[C---:B------:R-:W-:Y:S01]  /*76e0*/  FMUL R14, R24.reuse, R18 ;  /* 0x00000012180e7220 */ /* 0x040fe20000400000 */
[----:B------:R-:W-:Y:S02]  /*76f0*/  HADD2.F32 R4, -RZ, R39.H1_H1 ;  /* 0x30000027ff047230 */ /* 0x000fe40000004100 */
[----:B------:R-:W-:Y:S01]  /*7700*/  FMUL R19, R24, R19 ;  /* 0x0000001318137220 */ /* 0x000fe20000400000 */
[C---:B------:R-:W-:Y:S01]  /*7710*/  FFMA R12, R26.reuse, R0, R12 ;  /* 0x000000001a0c7223 */ /* 0x040fe2000000000c */
[----:B------:R-:W-:Y:S01]  /*7720*/  LEA R5, R5, R49, 0xb ;  /* 0x0000003105057211 */ /* 0x000fe200078e58ff */
[C---:B------:R-:W-:Y:S01]  /*7730*/  FFMA R13, R26.reuse, R2, R13 ;  /* 0x000000021a0d7223 */ /* 0x040fe2000000000d */
[C---:B------:R-:W-:Y:S01]  /*7740*/  FFMA R14, R26.reuse, R3, R14 ;  /* 0x000000031a0e7223 */ /* 0x040fe2000000000e */
[----:B------:R-:W-:Y:S01]  /*7750*/  FFMA R19, R26, R4, R19 ;  /* 0x000000041a137223 */ /* 0x000fe20000000013 */
[----:B------:R-:W-:Y:S02]  /*7760*/  F2FP.F16.F32.PACK_AB R35, R11, R6 ;  /* 0x000000060b23723e */ /* 0x000fe400000000ff */
[----:B------:R-:W-:Y:S02]  /*7770*/  LEA R5, R5, UR49, 0x1 ;  /* 0x0000003105057c11 */ /* 0x000fe4000f8e08ff */
[----:B------:R-:W-:Y:S02]  /*7780*/  F2FP.F16.F32.PACK_AB R8, R9, R8 ;  /* 0x000000080908723e */ /* 0x000fe400000000ff */
[----:B------:R-:W-:Y:S01]  /*7790*/  F2FP.F16.F32.PACK_AB R9, R15, R10 ;  /* 0x0000000a0f09723e */ /* 0x000fe200000000ff */
[----:B------:R1:W-:Y:S01]  /*77a0*/  STSM.16.M88.4 [R5+0x400], R32 ;  /* 0x0004002005007844 */ /* 0x0003e20000000200 */
[----:B------:R-:W-:Y:S02]  /*77b0*/  F2FP.F16.F32.PACK_AB R10, R13, R12 ;  /* 0x0000000c0d0a723e */ /* 0x000fe400000000ff */
[----:B------:R-:W-:Y:S02]  /*77c0*/  F2FP.F16.F32.PACK_AB R11, R19, R14 ;  /* 0x0000000e130b723e */ /* 0x000fe400000000ff */
[----:B------:R-:W-:Y:S05]  /*77d0*/  IADD3 R0, PT, PT, R70, 0x400, R5 ;  /* 0x0000040046007810 */ /* 0x000fea0007ffe005 */
[----:B------:R1:W-:Y:S01]  /*77e0*/  STSM.16.M88.4 [R0], R8 ;  /* 0x0000000800007844 */ /* 0x0003e20000000200 */
[----:B------:R-:W-:Y:S01]  /*77f0*/  @!PT LDS RZ, [RZ] ;  /* 0x00000000fffff984 */ /* 0x000fe20000000800 */
[----:B------:R-:W-:Y:S01]  /*7800*/  @!PT LDS RZ, [RZ] ;  /* 0x00000000fffff984 */ /* 0x000fe20000000800 */
[----:B------:R-:W-:Y:S01]  /*7810*/  @!PT LDS RZ, [RZ] ;  /* 0x00000000fffff984 */ /* 0x000fe20000000800 */
[----:B------:R-:W-:Y:S01]  /*7820*/  @!PT LDS RZ, [RZ] ;  /* 0x00000000fffff984 */ /* 0x000fe20000000800 */
[----:B------:R2:W-:Y:S07]  /*7830*/  MEMBAR.ALL.CTA ;  /* 0x0000000000007992 */ /* 0x0005ee0000008000 */
[----:B--2---:R-:W2:Y:S02]  /*7840*/  FENCE.VIEW.ASYNC.S ;  /* 0x00000000000073c6 */ /* 0x004ea40000000000 */
[----:B--2---:R-:W-:Y:S06]  /*7850*/  BAR.SYNC.DEFER_BLOCKING 0x1, 0x80 ;  /* 0x0042000000007b1d */ /* 0x004fec0000010000 */
[----:B------:R-:W-:Y:S05]  /*7860*/  @P0 BRA `(.L_x_110) ;  /* 0x00000000002c0947 */ /* 0x000fea0003800000 */
[----:B------:R-:W2:Y:S01]  /*7870*/  LDCU.64 UR6, c[0x0][0x348] ;  /* 0x00006900ff0677ac */ /* 0x000ea20008000a00 */
[----:B------:R-:W-:Y:S02]  /*7880*/  R2UR UR42, R67 ;  /* 0x00000000432a72ca */ /* 0x000fe400000e0000 */
[----:B------:R-:W-:Y:S01]  /*7890*/  R2UR UR43, R66 ;  /* 0x00000000422b72ca */ /* 0x000fe200000e0000 */
[----:B------:R-:W-:Y:S01]  /*78a0*/  ULEA UR5, UR50, UR49, 0xc ;  /* 0x0000003132057291 */ /* 0x000fe2000f8e60ff */
[----:B------:R-:W-:Y:S02]  /*78b0*/  R2UR UR44, R64 ;  /* 0x00000000402c72ca */ /* 0x000fe400000e0000 */
[----:B------:R-:W-:Y:S01]  /*78c0*/  R2UR UR45, R65 ;  /* 0x00000000412d72ca */ /* 0x000fe200000e0000 */
[----:B------:R-:W-:Y:S02]  /*78d0*/  UIADD3 UR40, UPT, UPT, UR5, 0x400, URZ ;  /* 0x0000040005287890 */ /* 0x000fe4000fffe0ff */
[----:B--2---:R-:W-:Y:S04]  /*78e0*/  UIADD3 UR4, UP0, UPT, UR6, 0x780, URZ ;  /* 0x0000078006047890 */ /* 0x004fe8000ff1e0ff */
[----:B------:R-:W-:Y:S09]  /*78f0*/  UIADD3.X UR5, UPT, UPT, URZ, UR7, URZ, UP0, !UPT ;  /* 0x00000007ff057290 */ /* 0x000ff200087fe4ff */
[----:B------:R2:W-:Y:S02]  /*7900*/  UTMASTG.5D.IM2COL [UR40], [UR4] ;  /* 0x00000028040073b5 */ /* 0x0005e40008060000 */
[----:B--2---:R0:W-:Y:S02]  /*7910*/  UTMACMDFLUSH ;  /* 0x00000000000079b7 */ /* 0x0041e40000000000 */
.L_x_110:
[----:B------:R-:W-:Y:S05]  /*7920*/  BSYNC.RECONVERGENT B0 ;  /* 0x0000000000007941 */ /* 0x000fea0003800200 */
.L_x_109:
[----:B------:R-:W-:Y:S01]  /*7930*/  UIADD3 UR42, UPT, UPT, UR50, 0x1, URZ ;  /* 0x00000001322a7890 */ /* 0x000fe2000fffe0ff */
[----:B------:R-:W-:Y:S03]  /*7940*/  BSSY.RECONVERGENT B0, `(.L_x_111) ;  /* 0x0000005000007945 */ /* 0x000fe60003800200 */
[----:B------:R-:W-:Y:S04]  /*7950*/  UISETP.NE.AND UP0, UPT, UR42, 0x3, UPT ;  /* 0x000000032a00788c */ /* 0x000fe8000bf05270 */
[----:B------:R-:W-:Y:S01]  /*7960*/  USEL UR40, UR42, URZ, UP0 ;  /* 0x000000ff2a287287 */ /* 0x000fe20008000000 */
[----:B------:R-:W-:Y:S11]  /*7970*/  @P0 BRA `(.L_x_112) ;  /* 0x0000000000040947 */ /* 0x000ff60003800000 */
[----:B------:R-:W-:Y:S04]  /*7980*/  DEPBAR.LE SB0, 0x1 ;  /* 0x000080400000791a */ /* 0x000fe80000000000 */
.L_x_112:
[----:B------:R-:W-:Y:S05]  /*7990*/  BSYNC.RECONVERGENT B0 ;  /* 0x0000000000007941 */ /* 0x000fea0003800200 */
.L_x_111:
[----:B------:R-:W-:Y:S01]  /*79a0*/  BAR.SYNC.DEFER_BLOCKING 0x1, 0x80 ;  /* 0x0042000000007b1d */ /* 0x000fe20000010000 */
[----:B------:R-:W-:Y:S01]  /*79b0*/  ISETP.NE.AND P1, PT, R69, RZ, PT ;  /* 0x000000ff4500720c */ /* 0x000fe20003f25270 */
[----:B------:R-:W-:Y:S01]  /*79c0*/  UISETP.NE.AND UP0, UPT, UR52, URZ, UPT ;  /* 0x000000ff3400728c */ /* 0x000fe2000bf05270 */
[----:B------:R-:W-:Y:S11]  /*79d0*/  LEA R3, R72, UR49, 0x3 ;  /* 0x0000003148037c11 */ /* 0x000ff6000f8e18ff */
[----:B------:R-:W-:Y:S01]  /*79e0*/  @P1 SHF.L.U32 R4, R71, 0x1f, RZ ;  /* 0x0000001f47041819 */ /* 0x000fe200000006ff */
[----:B------:R-:W-:Y:S06]  /*79f0*/  BRA.U !UP0, `(.L_x_113) ;  /* 0x0000000108287547 */ /* 0x000fec000b800000 */
[----:B-1----:R-:W1:Y:S01]  /*7a00*/  S2R R0, SR_CgaCtaId ;  /* 0x0000000000007919 */ /* 0x002e620000008800 */
[----:B------:R-:W-:Y:S05]  /*7a10*/  IMAD.U32 R2, RZ, RZ, UR53 ;  /* 0x00000035ff027e24 */ /* 0x000fea000f8e00ff */
[C---:B------:R-:W-:Y:S01]  /*7a20*/  @P1 LEA R5, R2.reuse, UR49, 0x3 ;  /* 0x0000003102051c11 */ /* 0x040fe2000f8e18ff */
[----:B------:R-:W-:Y:S04]  /*7a30*/  VIADD R2, R2, 0x1 ;  /* 0x0000000102027836 */ /* 0x000fe80000000000 */
[----:B------:R-:W-:Y:S01]  /*7a40*/  @P1 VIADD R5, R5, 0x1b8 ;  /* 0x000001b805051836 */ /* 0x000fe20000000000 */
[C---:B------:R-:W-:Y:S04]  /*7a50*/  ISETP.NE.AND P0, PT, R2.reuse, 0x3, PT ;  /* 0x000000030200780c */ /* 0x040fe80003f05270 */
[----:B------:R-:W-:Y:S04]  /*7a60*/  SEL R2, R2, RZ, P0 ;  /* 0x000000ff02027207 */ /* 0x000fe80000000000 */
[----:B------:R-:W-:Y:S02]  /*7a70*/  R2UR UR53, R2 ;  /* 0x00000000023572ca */ /* 0x000fe400000e0000 */
[----:B-1----:R-:W-:Y:S04]  /*7a80*/  @P1 PRMT R0, R0, 0x654, R5 ;  /* 0x0000065400001816 */ /* 0x002fe80000000005 */
[----:B------:R2:W-:Y:S09]  /*7a90*/  @P1 SYNCS.ARRIVE.TRANS64.RED.A1T0 RZ, [R0+URZ], RZ ;  /* 0x000000ff00ff19a7 */ /* 0x0005f200081004ff */
.L_x_113:
[----:B------:R-:W3:Y:S01]  /*7aa0*/  @P1 SYNCS.PHASECHK.TRANS64.TRYWAIT P0, [R3+URZ+0x1a0], R4 ;  /* 0x0001a004030015a7 */ /* 0x000ee200080011ff */
[----:B------:R-:W-:Y:S01]  /*7ab0*/  BSSY B1, `(.L_x_114) ;  /* 0x0000013000017945 */ /* 0x000fe20003800000 */
[----:B---3--:R-:W-:Y:S03]  /*7ac0*/  @P1 SEL R73, RZ, 0x1, !P0 ;  /* 0x00000001ff491807 */ /* 0x008fe60004000000 */
[----:B------:R-:W-:Y:S05]  /*7ad0*/  @!P1 BRA `(.L_x_115) ;  /* 0x0000000000409947 */ /* 0x000fea0003800000 */
[----:B------:R-:W-:Y:S01]  /*7ae0*/  ISETP.NE.AND P1, PT, R74, RZ, PT ;  /* 0x000000ff4a00720c */ /* 0x000fe20003f25270 */
[----:B------:R-:W-:Y:S01]  /*7af0*/  BSSY B0, `(.L_x_116) ;  /* 0x0000009000007945 */ /* 0x000fe20003800000 */
[----:B------:R-:W-:Y:S11]  /*7b00*/  ISETP.NE.AND P0, PT, R73, RZ, PT ;  /* 0x000000ff4900720c */ /* 0x000ff60003f05270 */
[----:B------:R-:W-:Y:S05]  /*7b10*/  @P1 IMAD R2, R72, 0x800, R49 ;  /* 0x0000080048021824 */ /* 0x000fea00078e0231 */
[----:B------:R-:W-:Y:S05]  /*7b20*/  @P1 LEA R2, R2, UR49, 0x1 ;  /* 0x0000003102021c11 */ /* 0x000fea000f8e08ff */
[----:B-12---:R-:W-:Y:S01]  /*7b30*/  @P1 IMAD.IADD R0, R70, 0x1, R2 ;  /* 0x0000000146001824 */ /* 0x006fe200078e0202 */
[----:B------:R-:W-:Y:S06]  /*7b40*/  @P0 BRA `(.L_x_117) ;  /* 0x00000000000c0947 */ /* 0x000fec0003800000 */
[----:B------:R-:W-:Y:S04]  /*7b50*/  SHF.L.U32 R71, R71, 0x1f, RZ ;  /* 0x0000001f47477819 */ /* 0x000fe800000006ff */
[----:B------:R-:W1:Y:S02]  /*7b60*/  SYNCS.PHASECHK.TRANS64.TRYWAIT P0, [R3+URZ+0x1a0], R71 ;  /* 0x0001a047030075a7 */ /* 0x000e6400080011ff */
[----:B-1----:R-:W-:Y:S05]  /*7b70*/  @!P0 BRA `(.L_x_118) ;  /* 0x0000001c00088947 */ /* 0x002fea0003800000 */
.L_x_117:
[----:B------:R-:W-:Y:S05]  /*7b80*/  BSYNC B0 ;  /* 0x0000000000007941 */ /* 0x000fea0003800000 */
.L_x_116:
[----:B------:R-:W-:Y:S11]  /*7b90*/  ISETP.NE.AND P0, PT, R74, RZ, PT ;  /* 0x000000ff4a00720c */ /* 0x000ff60003f05270 */
[----:B------:R-:W-:Y:S02]  /*7ba0*/  @!UPT UIADD3 URZ, UPT, UPT, URZ, URZ, URZ ;  /* 0x000000fffffff290 */ /* 0x000fe4000fffe0ff */
[----:B------:R-:W-:Y:S05]  /*7bb0*/  @P0 WARPSYNC.ALL ;  /* 0x0000000000000948 */ /* 0x000fea0003800000 */
[----:B------:R3:W4:Y:S04]  /*7bc0*/  @P0 LDSM.16.M88.4 R28, [R2+0x400] ;  /* 0x00040000021c083b */ /* 0x0007280000000200 */
[----:B------:R3:W2:Y:S02]  /*7bd0*/  @P0 LDSM.16.M88.4 R36, [R0+0x400] ;  /* 0x000400000024083b */ /* 0x0006a40000000200 */
.L_x_115:
[----:B------:R-:W-:Y:S05]  /*7be0*/  BSYNC B1 ;  /* 0x0000000000017941 */ /* 0x000fea0003800000 */
.L_x_114:
[----:B-123--:R-:W-:Y:S05]  /*7bf0*/  VIADD R0, R25, 0x20 ;  /* 0x0000002019007836 */ /* 0x00efea0000000000 */
[----:B------:R-:W-:Y:S04]  /*7c00*/  SHF.R.U32.HI R0, RZ, 0x15, R0 ;  /* 0x00000015ff007819 */ /* 0x000fe80000011600 */
[----:B------:R-:W-:Y:S11]  /*7c10*/  LOP3.LUT P0, RZ, R0, 0x3, R52, 0x48, !PT ;  /* 0x0000000300ff7812 */ /* 0x000ff60007804834 */
[----:B------:R-:W-:Y:S02]  /*7c20*/  @!UPT UIADD3 URZ, UPT, UPT, URZ, URZ, URZ ;  /* 0x000000fffffff290 */ /* 0x000fe4000fffe0ff */
[----:B------:R-:W-:Y:S05]  /*7c30*/  @!P0 BRA `(.L_x_119) ;  /* 0x0000000000408947 */ /* 0x000fea0003800000 */
[----:B------:R-:W1:Y:S01]  /*7c40*/  LDCU.64 UR8, c[0x4][0x70] ;  /* 0x01000e00ff0877ac */ /* 0x000e620008000a00 */
[----:B------:R-:W-:Y:S01]  /*7c50*/  MOV R3, 0x0 ;  /* 0x0000000000037802 */ /* 0x000fe20000000f00 */
[----:B------:R-:W-:Y:S02]  /*7c60*/  HFMA2 R12, -RZ, RZ, 0, 5.9604644775390625e-08 ;  /* 0x00000001ff0c7431 */ /* 0x000fe400000001ff */
[----:B------:R-:W-:Y:S02]  /*7c70*/  IMAD.MOV.U32 R8, RZ, RZ, 0x192 ;  /* 0x00000192ff087424 */ /* 0x000fe400078e00ff */
[----:B------:R-:W-:Y:S01]  /*7c80*/  IMAD.MOV.U32 R13, RZ, RZ, RZ ;  /* 0x000000ffff0d7224 */ /* 0x000fe200078e00ff */
[----:B------:R-:W2:Y:S01]  /*7c90*/  LDCU.64 UR6, c[0x4][0x78] ;  /* 0x01000f00ff0677ac */ /* 0x000ea20008000a00 */
[----:B------:R-:W3:Y:S01]  /*7ca0*/  LDC.64 R2, c[0x4][R3] ;  /* 0x0100000003027b82 */ /* 0x000ee20000000a00 */
[----:B------:R-:W5:Y:S01]  /*7cb0*/  LDCU.64 UR4, c[0x4][0x10] ;  /* 0x01000200ff0477ac */ /* 0x000f620008000a00 */
[----:B-1----:R-:W-:Y:S01]  /*7cc0*/  MOV R5, UR9 ;  /* 0x0000000900057c02 */ /* 0x002fe20008000f00 */
[----:B------:R-:W-:Y:S01]  /*7cd0*/  IMAD.U32 R4, RZ, RZ, UR8 ;  /* 0x00000008ff047e24 */ /* 0x000fe2000f8e00ff */
[----:B--2---:R-:W-:Y:S01]  /*7ce0*/  MOV R7, UR7 ;  /* 0x0000000700077c02 */ /* 0x004fe20008000f00 */
[----:B------:R-:W-:Y:S01]  /*7cf0*/  IMAD.U32 R6, RZ, RZ, UR6 ;  /* 0x00000006ff067e24 */ /* 0x000fe2000f8e00ff */
[----:B-----5:R-:W-:Y:S01]  /*7d00*/  MOV R11, UR5 ;  /* 0x00000005000b7c02 */ /* 0x020fe20008000f00 */
[----:B------:R-:W-:Y:S02]  /*7d10*/  IMAD.U32 R10, RZ, RZ, UR4 ;  /* 0x00000004ff0a7e24 */ /* 0x000fe4000f8e00ff */
[----:B------:R-:W-:Y:S07]  /*7d20*/  LEPC R20, `(.L_x_119) ;  /* 0x000000001014794e */ /* 0x000fee0000000000 */
[----:B---34-:R-:W-:Y:S05]  /*7d30*/  CALL.ABS.NOINC R2 ;  /* 0x0000000002007343 */ /* 0x018fea0003c00000 */
.L_x_119:
[----:B------:R-:W-:Y:S01]  /*7d40*/  ISETP.NE.AND P1, PT, R50, RZ, PT ;  /* 0x000000ff3200720c */ /* 0x000fe20003f25270 */
[----:B------:R-:W-:Y:S05]  /*7d50*/  WARPSYNC.ALL ;  /* 0x0000000000007948 */ /* 0x000fea0003800000 */
[----:B------:R-:W-:Y:S01]  /*7d60*/  R2UR UR4, R25 ;  /* 0x00000000190472ca */ /* 0x000fe200000e0000 */
[----:B------:R-:W1:Y:S01]  /*7d70*/  S2UR UR5, SR_CgaCtaId ;  /* 0x00000000000579c3 */ /* 0x000e620000008800 */
[--C-:B----4-:R-:W-:Y:S01]  /*7d80*/  HADD2.F32 R20, -RZ, R28.reuse.H0_H0 ;  /* 0x2000001cff147230 */ /* 0x110fe20000004100 */
[----:B------:R-:W-:Y:S01]  /*7d90*/  BSSY.RECONVERGENT B0, `(.L_x_120) ;  /* 0x0000058000007945 */ /* 0x000fe20003800200 */
[----:B------:R-:W-:Y:S02]  /*7da0*/  HADD2.F32 R21, -RZ, R28.H1_H1 ;  /* 0x3000001cff157230 */ /* 0x000fe40000004100 */
[--C-:B------:R-:W-:Y:S02]  /*7db0*/  HADD2.F32 R25, -RZ, R29.reuse.H0_H0 ;  /* 0x2000001dff197230 */ /* 0x100fe40000004100 */
[----:B------:R-:W-:Y:S02]  /*7dc0*/  HADD2.F32 R28, -RZ, R30.H0_H0 ;  /* 0x2000001eff1c7230 */ /* 0x000fe40000004100 */
[--C-:B------:R-:W-:Y:S02]  /*7dd0*/  HADD2.F32 R32, -RZ, R36.reuse.H0_H0 ;  /* 0x20000024ff207230 */ /* 0x100fe40000004100 */
[----:B------:R-:W-:Y:S01]  /*7de0*/  HADD2.F32 R33, -RZ, R36.H1_H1 ;  /* 0x30000024ff217230 */ /* 0x000fe20000004100 */
[----:B------:R-:W2:Y:S01]  /*7df0*/  LDTM.16dp256bit.x4 R4, tmem[UR4+0x20] ;  /* 0x00002004000479ee */ /* 0x000ea20008120000 */
[----:B------:R-:W-:Y:S01]  /*7e00*/  NOP ;  /* 0x0000000000007918 */ /* 0x000fe20000000000 */
[----:B------:R-:W-:Y:S01]  /*7e10*/  R2UR UR4, R27 ;  /* 0x000000001b0472ca */ /* 0x000fe200000e0000 */
[----:B------:R-:W-:Y:S02]  /*7e20*/  HADD2.F32 R27, -RZ, R29.H1_H1 ;  /* 0x3000001dff1b7230 */ /* 0x000fe40000004100 */
[----:B------:R-:W-:Y:S02]  /*7e30*/  HADD2.F32 R29, -RZ, R30.H1_H1 ;  /* 0x3000001eff1d7230 */ /* 0x000fe40000004100 */
[--C-:B------:R-:W-:Y:S02]  /*7e40*/  HADD2.F32 R30, -RZ, R31.reuse.H0_H0 ;  /* 0x2000001fff1e7230 */ /* 0x100fe40000004100 */
[----:B------:R-:W-:Y:S02]  /*7e50*/  HADD2.F32 R31, -RZ, R31.H1_H1 ;  /* 0x3000001fff1f7230 */ /* 0x000fe40000004100 */
[--C-:B------:R-:W-:Y:S02]  /*7e60*/  HADD2.F32 R34, -RZ, R37.reuse.H0_H0 ;  /* 0x20000025ff227230 */ /* 0x100fe40000004100 */
[----:B------:R-:W-:Y:S02]  /*7e70*/  HADD2.F32 R35, -RZ, R37.H1_H1 ;  /* 0x30000025ff237230 */ /* 0x000fe40000004100 */
[----:B------:R-:W-:Y:S01]  /*7e80*/  UIADD3 UR4, UPT, UPT, UR4, 0x200, URZ ;  /* 0x0000020004047890 */ /* 0x000fe2000fffe0ff */
[--C-:B------:R-:W-:Y:S02]  /*7e90*/  HADD2.F32 R36, -RZ, R38.reuse.H0_H0 ;  /* 0x20000026ff247230 */ /* 0x100fe40000004100 */
[----:B------:R-:W-:Y:S02]  /*7ea0*/  HADD2.F32 R37, -RZ, R38.H1_H1 ;  /* 0x30000026ff257230 */ /* 0x000fe40000004100 */
[--C-:B------:R-:W-:Y:S02]  /*7eb0*/  HADD2.F32 R38, -RZ, R39.reuse.H0_H0 ;  /* 0x20000027ff267230 */ /* 0x100fe40000004100 */
[----:B------:R-:W-:Y:S02]  /*7ec0*/  HADD2.F32 R39, -RZ, R39.H1_H1 ;  /* 0x30000027ff277230 */ /* 0x000fe40000004100 */
[C---:B--2---:R-:W-:Y:S01]  /*7ed0*/  FMUL R4, R24.reuse, R4 ;  /* 0x0000000418047220 */ /* 0x044fe20000400000 */
[----:B-1----:R-:W-:Y:S01]  /*7ee0*/  UPRMT UR4, UR5, 0x654, UR4 ;  /* 0x0000065405047896 */ /* 0x002fe20008000004 */
[C---:B------:R-:W-:Y:S01]  /*7ef0*/  FMUL R5, R24.reuse, R5 ;  /* 0x0000000518057220 */ /* 0x040fe20000400000 */
[----:B------:R-:W-:Y:S01]  /*7f00*/  FMUL R6, R24, R6 ;  /* 0x0000000618067220 */ /* 0x000fe20000400000 */
[----:B------:R-:W-:Y:S01]  /*7f10*/  FFMA R4, R26, R20, R4 ;  /* 0x000000141a047223 */ /* 0x000fe20000000004 */
[----:B------:R-:W-:Y:S01]  /*7f20*/  FMUL R7, R24, R7 ;  /* 0x0000000718077220 */ /* 0x000fe20000400000 */
[C---:B------:R-:W-:Y:S01]  /*7f30*/  FFMA R5, R26.reuse, R21, R5 ;  /* 0x000000151a057223 */ /* 0x040fe20000000005 */
[----:B------:R-:W-:Y:S01]  /*7f40*/  FFMA R6, R26, R25, R6 ;  /* 0x000000191a067223 */ /* 0x000fe20000000006 */
[----:B------:R-:W-:Y:S01]  /*7f50*/  FMUL R8, R24, R8 ;  /* 0x0000000818087220 */ /* 0x000fe20000400000 */
[----:B------:R-:W-:Y:S01]  /*7f60*/  FFMA R7, R26, R27, R7 ;  /* 0x0000001b1a077223 */ /* 0x000fe20000000007 */
[----:B------:R-:W-:Y:S01]  /*7f70*/  FMUL R9, R24, R9 ;  /* 0x0000000918097220 */ /* 0x000fe20000400000 */
[----:B------:R-:W-:Y:S01]  /*7f80*/  F2FP.F16.F32.PACK_AB R4, R5, R4 ;  /* 0x000000040504723e */ /* 0x000fe200000000ff */
[----:B------:R-:W-:Y:S01]  /*7f90*/  SYNCS.ARRIVE.TRANS64.RED.A1T0 RZ, [UR4], RZ ;  /* 0x000000ffffff79a7 */ /* 0x000fe20008100404 */
[C---:B------:R-:W-:Y:S01]  /*7fa0*/  FFMA R8, R26.reuse, R28, R8 ;  /* 0x0000001c1a087223 */ /* 0x040fe20000000008 */
[----:B------:R-:W-:Y:S01]  /*7fb0*/  F2FP.F16.F32.PACK_AB R5, R7, R6 ;  /* 0x000000060705723e */ /* 0x000fe200000000ff */
[----:B------:R-:W-:Y:S01]  /*7fc0*/  FFMA R9, R26, R29, R9 ;  /* 0x0000001d1a097223 */ /* 0x000fe20000000009 */
[C---:B------:R-:W-:Y:S01]  /*7fd0*/  FMUL R10, R24.reuse, R10 ;  /* 0x0000000a180a7220 */ /* 0x040fe20000400000 */
[C---:B------:R-:W-:Y:S01]  /*7fe0*/  FMUL R11, R24.reuse, R11 ;  /* 0x0000000b180b7220 */ /* 0x040fe20000400000 */
[C---:B------:R-:W-:Y:S01]  /*7ff0*/  FMUL R0, R24.reuse, R12 ;  /* 0x0000000c18007220 */ /* 0x040fe20000400000 */
[----:B------:R-:W-:Y:S01]  /*8000*/  FMUL R2, R24, R13 ;  /* 0x0000000d18027220 */ /* 0x000fe20000400000 */
[----:B------:R-:W-:Y:S01]  /*8010*/  FFMA R10, R26, R30, R10 ;  /* 0x0000001e1a0a7223 */ /* 0x000fe2000000000a */
[----:B------:R-:W-:Y:S01]  /*8020*/  FMUL R3, R24, R14 ;  /* 0x0000000e18037220 */ /* 0x000fe20000400000 */
[----:B------:R-:W-:Y:S01]  /*8030*/  F2FP.F16.F32.PACK_AB R6, R9, R8 ;  /* 0x000000080906723e */ /* 0x000fe200000000ff */
[----:B------:R-:W-:Y:S01]  /*8040*/  FFMA R11, R26, R31, R11 ;  /* 0x0000001f1a0b7223 */ /* 0x000fe2000000000b */
[C---:B------:R-:W-:Y:S01]  /*8050*/  FMUL R15, R24.reuse, R15 ;  /* 0x0000000f180f7220 */ /* 0x040fe20000400000 */
[----:B------:R-:W-:Y:S01]  /*8060*/  FMUL R12, R24, R16 ;  /* 0x00000010180c7220 */ /* 0x000fe20000400000 */
[----:B------:R-:W-:Y:S01]  /*8070*/  FFMA R0, R26, R32, R0 ;  /* 0x000000201a007223 */ /* 0x000fe20000000000 */
[----:B------:R-:W-:Y:S01]  /*8080*/  MOV R8, UR40 ;  /* 0x0000002800087c02 */ /* 0x000fe20008000f00 */
[----:B------:R-:W-:Y:S01]  /*8090*/  FMUL R13, R24, R17 ;  /* 0x00000011180d7220 */ /* 0x000fe20000400000 */
[----:B------:R-:W-:Y:S01]  /*80a0*/  FFMA R2, R26, R33, R2 ;  /* 0x000000211a027223 */ /* 0x000fe20000000002 */
[----:B------:R-:W-:Y:S01]  /*80b0*/  FMUL R14, R24, R18 ;  /* 0x00000012180e7220 */ /* 0x000fe20000400000 */
[C---:B------:R-:W-:Y:S01]  /*80c0*/  FFMA R3, R26.reuse, R34, R3 ;  /* 0x000000221a037223 */ /* 0x040fe20000000003 */
[----:B------:R-:W-:Y:S01]  /*80d0*/  FFMA R15, R26, R35, R15 ;  /* 0x000000231a0f7223 */ /* 0x000fe2000000000f */
[----:B------:R-:W-:Y:S01]  /*80e0*/  FMUL R19, R24, R19 ;  /* 0x0000001318137220 */ /* 0x000fe20000400000 */
[----:B------:R-:W-:Y:S01]  /*80f0*/  FFMA R12, R26, R36, R12 ;  /* 0x000000241a0c7223 */ /* 0x000fe2000000000c */
        /* <DEDUP_REMOVED lines=25> */
[----:B------:R-:W-:Y:S01]  /*8290*/  R2UR UR12, R64 ;  /* 0x00000000400c72ca */ /* 0x000fe200000e0000 */
[----:B------:R-:W-:Y:S01]  /*82a0*/  UIADD3 UR9, UPT, UPT, UR41, 0x20, URZ ;  /* 0x0000002029097890 */ /* 0x000fe2000fffe0ff */
[----:B------:R-:W-:Y:S01]  /*82b0*/  R2UR UR13, R65 ;  /* 0x00000000410d72ca */ /* 0x000fe200000e0000 */
[----:B------:R-:W-:Y:S02]  /*82c0*/  UIADD3 UR8, UPT, UPT, UR5, 0x400, URZ ;  /* 0x0000040005087890 */ /* 0x000fe4000fffe0ff */
[----:B--2---:R-:W-:Y:S04]  /*82d0*/  UIADD3 UR4, UP0, UPT, UR6, 0x780, URZ ;  /* 0x0000078006047890 */ /* 0x004fe8000ff1e0ff */
[----:B------:R-:W-:Y:S09]  /*82e0*/  UIADD3.X UR5, UPT, UPT, URZ, UR7, URZ, UP0, !UPT ;  /* 0x00000007ff057290 */ /* 0x000ff200087fe4ff */
[----:B------:R2:W-:Y:S02]  /*82f0*/  UTMASTG.5D.IM2COL [UR8], [UR4] ;  /* 0x00000008040073b5 */ /* 0x0005e40008060000 */
[----:B--2---:R0:W-:Y:S02]  /*8300*/  UTMACMDFLUSH ;  /* 0x00000000000079b7 */ /* 0x0041e40000000000 */
.L_x_121:
[----:B------:R-:W-:Y:S05]  /*8310*/  BSYNC.RECONVERGENT B0 ;  /* 0x0000000000007941 */ /* 0x000fea0003800200 */
.L_x_120:
[----:B------:R-:W-:Y:S01]  /*8320*/  UIADD3 UR4, UPT, UPT, UR40, 0x1, URZ ;  /* 0x0000000128047890 */ /* 0x000fe2000fffe0ff */
[----:B------:R-:W-:Y:S03]  /*8330*/  BSSY.RECONVERGENT B0, `(.L_x_122) ;  /* 0x0000008000007945 */ /* 0x000fe60003800200 */
[----:B------:R-:W-:Y:S04]  /*8340*/  UISETP.NE.AND UP0, UPT, UR4, 0x3, UPT ;  /* 0x000000030400788c */ /* 0x000fe8000bf05270 */
[----:B------:R-:W-:Y:S02]  /*8350*/  UISETP.EQ.XOR UP1, UPT, UR42, 0x3, !UP0 ;  /* 0x000000032a00788c */ /* 0x000fe4000c722a70 */
[----:B------:R-:W-:Y:S04]  /*8360*/  USEL UR50, UR4, URZ, UP0 ;  /* 0x000000ff04327287 */ /* 0x000fe80008000000 */
[----:B------:R-:W-:Y:S01]  /*8370*/  PLOP3.LUT P0, PT, PT, PT, UP1, 0x80, 0x8 ;  /* 0x000000000008781c */ /* 0x000fe20003f0f018 */
[----:B------:R-:W-:Y:S01]  /*8380*/  @!UPT UIADD3 URZ, UPT, UPT, URZ, URZ, URZ ;  /* 0x000000fffffff290 */ /* 0x000fe2000fffe0ff */
[----:B------:R-:W-:Y:S11]  /*8390*/  @P1 BRA `(.L_x_123) ;  /* 0x0000000000041947 */ /* 0x000ff60003800000 */
[----:B------:R-:W-:Y:S04]  /*83a0*/  DEPBAR.LE SB0, 0x1 ;  /* 0x000080400000791a */ /* 0x000fe80000000000 */
.L_x_123:
[----:B------:R-:W-:Y:S05]  /*83b0*/  BSYNC.RECONVERGENT B0 ;  /* 0x0000000000007941 */ /* 0x000fea0003800200 */
.L_x_122:
[----:B------:R-:W-:Y:S01]  /*83c0*/  BAR.SYNC.DEFER_BLOCKING 0x1, 0x80 ;  /* 0x0042000000007b1d */ /* 0x000fe20000010000 */
[----:B------:R-:W-:Y:S01]  /*83d0*/  SEL R0, RZ, 0x1, !P0 ;  /* 0x00000001ff007807 */ /* 0x000fe20004000000 */
[----:B------:R-:W-:Y:S01]  /*83e0*/  UISETP.NE.AND UP0, UPT, UR52, -0x2, UPT ;  /* 0xfffffffe3400788c */ /* 0x000fe2000bf05270 */
[----:B------:R-:W-:Y:S02]  /*83f0*/  VIADD R22, R22, 0x1 ;  /* 0x0000000116167836 */ /* 0x000fe40000000000 */
[----:B------:R-:W-:Y:S06]  /*8400*/  LOP3.LUT R48, R48, R0, RZ, 0x3c, !PT ;  /* 0x0000000030307212 */ /* 0x000fec00078e3cff */
[----:B------:R-:W-:Y:S05]  /*8410*/  BRA.U !UP0, `(.L_x_124) ;  /* 0x00000001082c7547 */ /* 0x000fea000b800000 */
[----:B------:R-:W-:Y:S01]  /*8420*/  ISETP.NE.AND P1, PT, R69, RZ, PT ;  /* 0x000000ff4500720c */ /* 0x000fe20003f25270 */
[----:B------:R-:W2:Y:S01]  /*8430*/  S2R R0, SR_CgaCtaId ;  /* 0x0000000000007919 */ /* 0x000ea20000008800 */
[----:B------:R-:W-:Y:S11]  /*8440*/  IMAD.U32 R2, RZ, RZ, UR53 ;  /* 0x00000035ff027e24 */ /* 0x000ff6000f8e00ff */
[C---:B------:R-:W-:Y:S01]  /*8450*/  @P1 LEA R3, R2.reuse, UR49, 0x3 ;  /* 0x0000003102031c11 */ /* 0x040fe2000f8e18ff */
[----:B------:R-:W-:Y:S04]  /*8460*/  VIADD R2, R2, 0x1 ;  /* 0x0000000102027836 */ /* 0x000fe80000000000 */
[----:B------:R-:W-:Y:S01]  /*8470*/  @P1 VIADD R3, R3, 0x1b8 ;  /* 0x000001b803031836 */ /* 0x000fe20000000000 */
[C---:B------:R-:W-:Y:S04]  /*8480*/  ISETP.NE.AND P0, PT, R2.reuse, 0x3, PT ;  /* 0x000000030200780c */ /* 0x040fe80003f05270 */
[----:B------:R-:W-:Y:S04]  /*8490*/  SEL R2, R2, RZ, P0 ;  /* 0x000000ff02027207 */ /* 0x000fe80000000000 */
[----:B------:R-:W-:Y:S02]  /*84a0*/  R2UR UR53, R2 ;  /* 0x00000000023572ca */ /* 0x000fe400000e0000 */
[----:B--2---:R-:W-:Y:S04]  /*84b0*/  @P1 PRMT R0, R0, 0x654, R3 ;  /* 0x0000065400001816 */ /* 0x004fe80000000003 */
[----:B------:R2:W-:Y:S09]  /*84c0*/  @P1 SYNCS.ARRIVE.TRANS64.RED.A1T0 RZ, [R0+URZ], RZ ;  /* 0x000000ff00ff19a7 */ /* 0x0005f200081004ff */
.L_x_124:
[----:B------:R-:W-:Y:S01]  /*84d0*/  R2UR UR5, R44 ;  /* 0x000000002c0572ca */ /* 0x000fe200000e0000 */
[----:B------:R-:W-:Y:S01]  /*84e0*/  UISETP.NE.AND UP0, UPT, UR60, URZ, UPT ;  /* 0x000000ff3c00728c */ /* 0x000fe2000bf05270 */
[----:B------:R-:W-:Y:S01]  /*84f0*/  R2UR UR4, R45 ;  /* 0x000000002d0472ca */ /* 0x000fe200000e0000 */
[----:B-1----:R-:W-:Y:S01]  /*8500*/  IMAD.MOV.U32 R16, RZ, RZ, R62 ;  /* 0x000000ffff107224 */ /* 0x002fe200078e003e */
[----:B------:R-:W-:Y:S01]  /*8510*/  ISETP.NE.AND P0, PT, R22, 0x2, PT ;  /* 0x000000021600780c */ /* 0x000fe20003f05270 */
[----:B------:R-:W-:Y:S01]  /*8520*/  UIADD3 UR52, UPT, UPT, UR52, 0x2, URZ ;  /* 0x0000000234347890 */ /* 0x000fe2000fffe0ff */
[----:B------:R-:W-:Y:S02]  /*8530*/  LOP3.LUT R46, R46, 0x1, RZ, 0x3c, !PT ;  /* 0x000000012e2e7812 */ /* 0x000fe400078e3cff */
[----:B--2---:R-:W-:Y:S02]  /*8540*/  SEL R0, RZ, 0x1, P0 ;  /* 0x00000001ff007807 */ /* 0x004fe40000000000 */
[----:B------:R-:W-:Y:S02]  /*8550*/  SEL R22, R22, RZ, P0 ;  /* 0x000000ff16167207 */ /* 0x000fe40000000000 */
[----:B------:R-:W-:Y:S01]  /*8560*/  LOP3.LUT R47, R47, R0, RZ, 0x3c, !PT ;  /* 0x000000002f2f7212 */ /* 0x000fe200078e3cff */
[----:B------:R-:W-:Y:S02]  /*8570*/  UIADD3 UR22, UPT, UPT, UR36, UR5, URZ ;  /* 0x0000000524167290 */ /* 0x000fe4000fffe0ff */
[----:B------:R-:W-:Y:S01]  /*8580*/  UIADD3 UR51, UPT, UPT, UR37, UR4, URZ ;  /* 0x0000000425337290 */ /* 0x000fe2000fffe0ff */
[----:B------:R-:W-:Y:S11]  /*8590*/  BRA.U UP0, `(.L_x_125) ;  /* 0xffffffdd00107547 */ /* 0x000ff6000b83ffff */
[----:B------:R-:W-:-:S13]  /*85a0*/  ISETP.NE.AND P1, PT, R61, RZ, PT ;  /* 0x000000ff3d00720c */ /* 0x000fda0003f25270 */
[----:B------:R-:W-:Y:S05]  /*85b0*/  @!P1 BRA `(.L_x_126) ;  /* 0x0000000000489947 */ /* 0x000fea0003800000 */
[----:B------:R-:W1:Y:S02]  /*85c0*/  LDCU.64 UR4, c[0x0][0x990] ;  /* 0x00013200ff0477ac */ /* 0x000e640008000a00 */
[----:B-1----:R-:W-:-:S04]  /*85d0*/  UISETP.NE.U32.AND UP0, UPT, UR4, URZ, UPT ;  /* 0x000000ff0400728c */ /* 0x002fc8000bf05070 */
[----:B------:R-:W-:-:S09]  /*85e0*/  UISETP.NE.AND.EX UP0, UPT, UR5, URZ, UPT, UP0 ;  /* 0x000000ff0500728c */ /* 0x000fd2000bf05300 */
[----:B------:R-:W-:Y:S05]  /*85f0*/  BRA.U UP0, `(.L_x_127) ;  /* 0x00000001000c7547 */ /* 0x000fea000b800000 */
[----:B------:R-:W-:-:S13]  /*8600*/  FSETP.NEU.AND P0, PT, R26, RZ, PT ;  /* 0x000000ff1a00720b */ /* 0x000fda0003f0d000 */
[----:B------:R-:W-:Y:S05]  /*8610*/  @!P0 EXIT ;  /* 0x000000000000894d */ /* 0x000fea0003800000 */
[----:B------:R-:W-:Y:S05]  /*8620*/  BRA `(.L_x_126) ;  /* 0x00000000002c7947 */ /* 0x000fea0003800000 */
.L_x_127:
[----:B------:R-:W-:Y:S01]  /*8630*/  ISETP.NE.AND P0, PT, R68, RZ, PT ;  /* 0x000000ff4400720c */ /* 0x000fe20003f05270 */
[----:B------:R-:W-:-:S12]  /*8640*/  BSSY.RECONVERGENT B0, `(.L_x_126) ;  /* 0x0000009000007945 */ /* 0x000fd80003800200 */
[----:B------:R-:W-:Y:S05]  /*8650*/  @P0 BRA `(.L_x_128) ;  /* 0x0000000000140947 */ /* 0x000fea0003800000 */
[----:B------:R-:W1:Y:S02]  /*8660*/  LDCU.64 UR4, c[0x0][0x988] ;  /* 0x00013100ff0477ac */ /* 0x000e640008000a00 */
[----:B-1----:R-:W-:-:S04]  /*8670*/  ISETP.NE.U32.AND P0, PT, RZ, UR4, PT ;  /* 0x00000004ff007c0c */ /* 0x002fc8000bf05070 */
[----:B------:R-:W-:-:S13]  /*8680*/  ISETP.NE.AND.EX P0, PT, RZ, UR5, PT, P0 ;  /* 0x00000005ff007c0c */ /* 0x000fda000bf05300 */
[----:B------:R-:W-:Y:S05]  /*8690*/  @!P0 EXIT ;  /* 0x000000000000894d */ /* 0x000fea0003800000 */
[----:B------:R-:W-:Y:S05]  /*86a0*/  BRA `(.L_x_129) ;  /* 0x0000000000087947 */ /* 0x000fea0003800000 */
.L_x_128:
[----:B------:R-:W-:-:S13]  /*86b0*/  FSETP.NEU.AND P0, PT, R26, RZ, PT ;  /* 0x000000ff1a00720b */ /* 0x000fda0003f0d000 */
[----:B------:R-:W-:Y:S05]  /*86c0*/  @!P0 EXIT ;  /* 0x000000000000894d */ /* 0x000fea0003800000 */
.L_x_129:
[----:B------:R-:W-:Y:S05]  /*86d0*/  BSYNC.RECONVERGENT B0 ;  /* 0x0000000000007941 */ /* 0x000fea0003800200 */
.L_x_126:
[----:B------:R-:W1:Y:S01]  /*86e0*/  S2UR UR5, SR_CgaCtaId ;  /* 0x00000000000579c3 */ /* 0x000e620000008800 */
[----:B------:R-:W-:Y:S01]  /*86f0*/  ULEA UR4, UR53, UR49, 0x3 ;  /* 0x0000003135047291 */ /* 0x000fe2000f8e18ff */
[----:B------:R-:W-:-:S04]  /*8700*/  DEPBAR.LE SB0, 0x0 ;  /* 0x000080000000791a */ /* 0x000fc80000000000 */
[----:B------:R-:W-:-:S04]  /*8710*/  UIADD3 UR4, UPT, UPT, UR4, 0x1b8, URZ ;  /* 0x000001b804047890 */ /* 0x000fc8000fffe0ff */
[----:B-1----:R-:W-:-:S09]  /*8720*/  UPRMT UR4, UR5, 0x654, UR4 ;  /* 0x0000065405047896 */ /* 0x002fd20008000004 */
[----:B------:R-:W-:Y:S01]  /*8730*/  SYNCS.ARRIVE.TRANS64.RED.A1T0 RZ, [UR4], RZ ;  /* 0x000000ffffff79a7 */ /* 0x000fe20008100404 */
[----:B------:R-:W-:Y:S05]  /*8740*/  EXIT ;  /* 0x000000000000794d */ /* 0x000fea0003800000 */
.L_x_20:
[----:B------:R-:W-:Y:S07]  /*8750*/  MOV R0, UR9 ;  /* 0x0000000900007c02 */ /* 0x000fee0008000f00 */
.L_x_130:
[----:B--2---:R2:W3:Y:S02]  /*8760*/  SYNCS.PHASECHK.TRANS64.TRYWAIT P0, [R0+URZ+0xd0], R4 ;  /* 0x0000d004000075a7 */ /* 0x0044e400080011ff */
[----:B---3--:R-:W-:Y:S05]  /*8770*/  @!P0 NANOSLEEP.SYNCS 0x989680 ;  /* 0x009896800000895d */ /* 0x008fea0003900000 */
[----:B------:R-:W3:Y:S02]  /*8780*/  @!P0 SYNCS.PHASECHK.TRANS64 P0, [R0+URZ+0xd0], R4 ;  /* 0x0000d004000085a7 */ /* 0x000ee400080010ff */
[----:B---3--:R-:W-:Y:S05]  /*8790*/  @!P0 BRA `(.L_x_130) ;  /* 0xfffffffc00f08947 */ /* 0x008fea000383ffff */
[----:B------:R-:W-:Y:S05]  /*87a0*/  BRA `(.L_x_19) ;  /* 0xffffff9000ec7947 */ /* 0x000fea000383ffff */
.L_x_26:
[----:B------:R-:W-:Y:S07]  /*87b0*/  MOV R0, UR9 ;  /* 0x0000000900007c02 */ /* 0x000fee0008000f00 */
.L_x_131:
[----:B--2---:R2:W4:Y:S02]  /*87c0*/  SYNCS.PHASECHK.TRANS64.TRYWAIT P0, [R0+URZ+0xd0], R4 ;  /* 0x0000d004000075a7 */ /* 0x00452400080011ff */
[----:B----4-:R-:W-:Y:S05]  /*87d0*/  @!P0 NANOSLEEP.SYNCS 0x989680 ;  /* 0x009896800000895d */ /* 0x010fea0003900000 */
[----:B------:R-:W4:Y:S02]  /*87e0*/  @!P0 SYNCS.PHASECHK.TRANS64 P0, [R0+URZ+0xd0], R4 ;  /* 0x0000d004000085a7 */ /* 0x000f2400080010ff */
[----:B----4-:R-:W-:Y:S05]  /*87f0*/  @!P0 BRA `(.L_x_131) ;  /* 0xfffffffc00f08947 */ /* 0x010fea000383ffff */
[----:B------:R-:W-:Y:S05]  /*8800*/  BRA `(.L_x_25) ;  /* 0xffffff9800787947 */ /* 0x000fea000383ffff */
.L_x_30:
[----:B-1----:R-:W-:-:S07]  /*8810*/  MOV R0, UR36 ;  /* 0x0000002400007c02 */ /* 0x002fce0008000f00 */
.L_x_132:
[----:B-1----:R1:W2:Y:S02]  /*8820*/  SYNCS.PHASECHK.TRANS64.TRYWAIT P0, [R0+URZ+0x1e0], R3 ;  /* 0x0001e003000075a7 */ /* 0x0022a400080011ff */
[----:B--2---:R-:W-:Y:S05]  /*8830*/  @!P0 NANOSLEEP.SYNCS 0x989680 ;  /* 0x009896800000895d */ /* 0x004fea0003900000 */
[----:B------:R-:W2:Y:S02]  /*8840*/  @!P0 SYNCS.PHASECHK.TRANS64 P0, [R0+URZ+0x1e0], R3 ;  /* 0x0001e003000085a7 */ /* 0x000ea400080010ff */
[----:B--2---:R-:W-:Y:S05]  /*8850*/  @!P0 BRA `(.L_x_132) ;  /* 0xfffffffc00f08947 */ /* 0x004fea000383ffff */
[----:B------:R-:W-:Y:S05]  /*8860*/  BRA `(.L_x_133) ;  /* 0xffffff9c00447947 */ /* 0x000fea000383ffff */
.L_x_34:
[----:B------:R-:W-:-:S07]  /*8870*/  MOV R0, UR4 ;  /* 0x0000000400007c02 */ /* 0x000fce0008000f00 */
.L_x_134:
[----:B-1----:R1:W2:Y:S02]  /*8880*/  SYNCS.PHASECHK.TRANS64.TRYWAIT P0, [R0+URZ], R2 ;  /* 0x00000002000075a7 */ /* 0x0022a400080011ff */
[----:B--2---:R-:W-:Y:S05]  /*8890*/  @!P0 NANOSLEEP.SYNCS 0x989680 ;  /* 0x009896800000895d */ /* 0x004fea0003900000 */
[----:B------:R-:W2:Y:S02]  /*88a0*/  @!P0 SYNCS.PHASECHK.TRANS64 P0, [R0+URZ], R2 ;  /* 0x00000002000085a7 */ /* 0x000ea400080010ff */
[----:B--2---:R-:W-:Y:S05]  /*88b0*/  @!P0 BRA `(.L_x_134) ;  /* 0xfffffffc00f08947 */ /* 0x004fea000383ffff */
[----:B------:R-:W-:Y:S05]  /*88c0*/  BRA `(.L_x_135) ;  /* 0xffffffa000dc7947 */ /* 0x000fea000383ffff */
.L_x_35:
[----:B------:R-:W-:-:S07]  /*88d0*/  MOV R0, UR5 ;  /* 0x0000000500007c02 */ /* 0x000fce0008000f00 */
.L_x_136:
[----:B-1----:R1:W2:Y:S02]  /*88e0*/  SYNCS.PHASECHK.TRANS64.TRYWAIT P0, [R0+URZ], R2 ;  /* 0x00000002000075a7 */ /* 0x0022a400080011ff */
[----:B--2---:R-:W-:Y:S05]  /*88f0*/  @!P0 NANOSLEEP.SYNCS 0x989680 ;  /* 0x009896800000895d */ /* 0x004fea0003900000 */
[----:B------:R-:W2:Y:S02]  /*8900*/  @!P0 SYNCS.PHASECHK.TRANS64 P0, [R0+URZ], R2 ;  /* 0x00000002000085a7 */ /* 0x000ea400080010ff */
[----:B--2---:R-:W-:Y:S05]  /*8910*/  @!P0 BRA `(.L_x_136) ;  /* 0xfffffffc00f08947 */ /* 0x004fea000383ffff */
[----:B------:R-:W-:Y:S05]  /*8920*/  BRA `(.L_x_137) ;  /* 0xffffffa000ec7947 */ /* 0x000fea000383ffff */
.L_x_36:
[----:B------:R-:W-:-:S07]  /*8930*/  MOV R0, UR5 ;  /* 0x0000000500007c02 */ /* 0x000fce0008000f00 */
.L_x_138:
[----:B-1----:R1:W2:Y:S02]  /*8940*/  SYNCS.PHASECHK.TRANS64.TRYWAIT P0, [R0+URZ], R2 ;  /* 0x00000002000075a7 */ /* 0x0022a400080011ff */
[----:B--2---:R-:W-:Y:S05]  /*8950*/  @!P0 NANOSLEEP.SYNCS 0x989680 ;  /* 0x009896800000895d */ /* 0x004fea0003900000 */
[----:B------:R-:W2:Y:S02]  /*8960*/  @!P0 SYNCS.PHASECHK.TRANS64 P0, [R0+URZ], R2 ;  /* 0x00000002000085a7 */ /* 0x000ea400080010ff */
[----:B--2---:R-:W-:Y:S05]  /*8970*/  @!P0 BRA `(.L_x_138) ;  /* 0xfffffffc00f08947 */ /* 0x004fea000383ffff */
[----:B------:R-:W-:Y:S05]  /*8980*/  BRA `(.L_x_139) ;  /* 0xffffffa000fc7947 */ /* 0x000fea000383ffff */
.L_x_37:
[----:B------:R-:W-:-:S07]  /*8990*/  MOV R0, UR5 ;  /* 0x0000000500007c02 */ /* 0x000fce0008000f00 */
.L_x_140:
[----:B-1----:R1:W2:Y:S02]  /*89a0*/  SYNCS.PHASECHK.TRANS64.TRYWAIT P0, [R0+URZ], R2 ;  /* 0x00000002000075a7 */ /* 0x0022a400080011ff */
[----:B--2---:R-:W-:Y:S05]  /*89b0*/  @!P0 NANOSLEEP.SYNCS 0x989680 ;  /* 0x009896800000895d */ /* 0x004fea0003900000 */
[----:B------:R-:W2:Y:S02]  /*89c0*/  @!P0 SYNCS.PHASECHK.TRANS64 P0, [R0+URZ], R2 ;  /* 0x00000002000085a7 */ /* 0x000ea400080010ff */
[----:B--2---:R-:W-:Y:S05]  /*89d0*/  @!P0 BRA `(.L_x_140) ;  /* 0xfffffffc00f08947 */ /* 0x004fea000383ffff */
[----:B------:R-:W-:Y:S05]  /*89e0*/  BRA `(.L_x_141) ;  /* 0xffffffa4000c7947 */ /* 0x000fea000383ffff */
.L_x_38:
[----:B------:R-:W-:-:S07]  /*89f0*/  MOV R0, UR5 ;  /* 0x0000000500007c02 */ /* 0x000fce0008000f00 */
.L_x_142:
[----:B-1----:R1:W2:Y:S02]  /*8a00*/  SYNCS.PHASECHK.TRANS64.TRYWAIT P0, [R0+URZ], R2 ;  /* 0x00000002000075a7 */ /* 0x0022a400080011ff */
[----:B--2---:R-:W-:Y:S05]  /*8a10*/  @!P0 NANOSLEEP.SYNCS 0x989680 ;  /* 0x009896800000895d */ /* 0x004fea0003900000 */
[----:B------:R-:W2:Y:S02]  /*8a20*/  @!P0 SYNCS.PHASECHK.TRANS64 P0, [R0+URZ], R2 ;  /* 0x00000002000085a7 */ /* 0x000ea400080010ff */
[----:B--2---:R-:W-:Y:S05]  /*8a30*/  @!P0 BRA `(.L_x_142) ;  /* 0xfffffffc00f08947 */ /* 0x004fea000383ffff */
[----:B------:R-:W-:Y:S05]  /*8a40*/  BRA `(.L_x_143) ;  /* 0xffffffa4001c7947 */ /* 0x000fea000383ffff */
.L_x_39:
[----:B------:R-:W-:-:S07]  /*8a50*/  MOV R0, UR5 ;  /* 0x0000000500007c02 */ /* 0x000fce0008000f00 */
.L_x_144:
[----:B-1----:R1:W2:Y:S02]  /*8a60*/  SYNCS.PHASECHK.TRANS64.TRYWAIT P0, [R0+URZ], R2 ;  /* 0x00000002000075a7 */ /* 0x0022a400080011ff */
[----:B--2---:R-:W-:Y:S05]  /*8a70*/  @!P0 NANOSLEEP.SYNCS 0x989680 ;  /* 0x009896800000895d */ /* 0x004fea0003900000 */
[----:B------:R-:W2:Y:S02]  /*8a80*/  @!P0 SYNCS.PHASECHK.TRANS64 P0, [R0+URZ], R2 ;  /* 0x00000002000085a7 */ /* 0x000ea400080010ff */
[----:B--2---:R-:W-:Y:S05]  /*8a90*/  @!P0 BRA `(.L_x_144) ;  /* 0xfffffffc00f08947 */ /* 0x004fea000383ffff */
[----:B------:R-:W-:Y:S05]  /*8aa0*/  BRA `(.L_x_145) ;  /* 0xffffffa4002c7947 */ /* 0x000fea000383ffff */
.L_x_40:
[----:B------:R-:W-:-:S07]  /*8ab0*/  MOV R0, UR5 ;  /* 0x0000000500007c02 */ /* 0x000fce0008000f00 */
.L_x_146:
[----:B-1----:R1:W2:Y:S02]  /*8ac0*/  SYNCS.PHASECHK.TRANS64.TRYWAIT P0, [R0+URZ], R2 ;  /* 0x00000002000075a7 */ /* 0x0022a400080011ff */
[----:B--2---:R-:W-:Y:S05]  /*8ad0*/  @!P0 NANOSLEEP.SYNCS 0x989680 ;  /* 0x009896800000895d */ /* 0x004fea0003900000 */
[----:B------:R-:W2:Y:S02]  /*8ae0*/  @!P0 SYNCS.PHASECHK.TRANS64 P0, [R0+URZ], R2 ;  /* 0x00000002000085a7 */ /* 0x000ea400080010ff */
[----:B--2---:R-:W-:Y:S05]  /*8af0*/  @!P0 BRA `(.L_x_146) ;  /* 0xfffffffc00f08947 */ /* 0x004fea000383ffff */
[----:B------:R-:W-:Y:S05]  /*8b00*/  BRA `(.L_x_147) ;  /* 0xffffffa4003c7947 */ /* 0x000fea000383ffff */
.L_x_41:
[----:B------:R-:W-:-:S07]  /*8b10*/  MOV R0, UR5 ;  /* 0x0000000500007c02 */ /* 0x000fce0008000f00 */
.L_x_148:
[----:B-1----:R1:W2:Y:S02]  /*8b20*/  SYNCS.PHASECHK.TRANS64.TRYWAIT P0, [R0+URZ], R2 ;  /* 0x00000002000075a7 */ /* 0x0022a400080011ff */
[----:B--2---:R-:W-:Y:S05]  /*8b30*/  @!P0 NANOSLEEP.SYNCS 0x989680 ;  /* 0x009896800000895d */ /* 0x004fea0003900000 */
[----:B------:R-:W2:Y:S02]  /*8b40*/  @!P0 SYNCS.PHASECHK.TRANS64 P0, [R0+URZ], R2 ;  /* 0x00000002000085a7 */ /* 0x000ea400080010ff */
[----:B--2---:R-:W-:Y:S05]  /*8b50*/  @!P0 BRA `(.L_x_148) ;  /* 0xfffffffc00f08947 */ /* 0x004fea000383ffff */
[----:B------:R-:W-:Y:S05]  /*8b60*/  BRA `(.L_x_149) ;  /* 0xffffffa4004c7947 */ /* 0x000fea000383ffff */
.L_x_42:
[----:B------:R-:W-:-:S07]  /*8b70*/  MOV R0, UR5 ;  /* 0x0000000500007c02 */ /* 0x000fce0008000f00 */
.L_x_150:
[----:B-1----:R1:W2:Y:S02]  /*8b80*/  SYNCS.PHASECHK.TRANS64.TRYWAIT P0, [R0+URZ], R2 ;  /* 0x00000002000075a7 */ /* 0x0022a400080011ff */
[----:B--2---:R-:W-:Y:S05]  /*8b90*/  @!P0 NANOSLEEP.SYNCS 0x989680 ;  /* 0x009896800000895d */ /* 0x004fea0003900000 */
[----:B------:R-:W2:Y:S02]  /*8ba0*/  @!P0 SYNCS.PHASECHK.TRANS64 P0, [R0+URZ], R2 ;  /* 0x00000002000085a7 */ /* 0x000ea400080010ff */
[----:B--2---:R-:W-:Y:S05]  /*8bb0*/  @!P0 BRA `(.L_x_150) ;  /* 0xfffffffc00f08947 */ /* 0x004fea000383ffff */
[----:B------:R-:W-:Y:S05]  /*8bc0*/  BRA `(.L_x_151) ;  /* 0xffffffa4005c7947 */ /* 0x000fea000383ffff */
.L_x_43:
[----:B------:R-:W-:-:S07]  /*8bd0*/  MOV R0, UR5 ;  /* 0x0000000500007c02 */ /* 0x000fce0008000f00 */
.L_x_152:
[----:B-1----:R1:W2:Y:S02]  /*8be0*/  SYNCS.PHASECHK.TRANS64.TRYWAIT P0, [R0+URZ], R2 ;  /* 0x00000002000075a7 */ /* 0x0022a400080011ff */
[----:B--2---:R-:W-:Y:S05]  /*8bf0*/  @!P0 NANOSLEEP.SYNCS 0x989680 ;  /* 0x009896800000895d */ /* 0x004fea0003900000 */
[----:B------:R-:W2:Y:S02]  /*8c00*/  @!P0 SYNCS.PHASECHK.TRANS64 P0, [R0+URZ], R2 ;  /* 0x00000002000085a7 */ /* 0x000ea400080010ff */
[----:B--2---:R-:W-:Y:S05]  /*8c10*/  @!P0 BRA `(.L_x_152) ;  /* 0xfffffffc00f08947 */ /* 0x004fea000383ffff */
[----:B------:R-:W-:Y:S05]  /*8c20*/  BRA `(.L_x_153) ;  /* 0xffffffa4006c7947 */ /* 0x000fea000383ffff */
.L_x_44:
[----:B------:R-:W-:-:S07]  /*8c30*/  MOV R0, UR5 ;  /* 0x0000000500007c02 */ /* 0x000fce0008000f00 */
.L_x_154:
[----:B-1----:R1:W2:Y:S02]  /*8c40*/  SYNCS.PHASECHK.TRANS64.TRYWAIT P0, [R0+URZ], R2 ;  /* 0x00000002000075a7 */ /* 0x0022a400080011ff */
[----:B--2---:R-:W-:Y:S05]  /*8c50*/  @!P0 NANOSLEEP.SYNCS 0x989680 ;  /* 0x009896800000895d */ /* 0x004fea0003900000 */
[----:B------:R-:W2:Y:S02]  /*8c60*/  @!P0 SYNCS.PHASECHK.TRANS64 P0, [R0+URZ], R2 ;  /* 0x00000002000085a7 */ /* 0x000ea400080010ff */
[----:B--2---:R-:W-:Y:S05]  /*8c70*/  @!P0 BRA `(.L_x_154) ;  /* 0xfffffffc00f08947 */ /* 0x004fea000383ffff */
[----:B------:R-:W-:Y:S05]  /*8c80*/  BRA `(.L_x_155) ;  /* 0xffffffa4007c7947 */ /* 0x000fea000383ffff */
.L_x_45:
[----:B------:R-:W-:-:S07]  /*8c90*/  MOV R0, UR5 ;  /* 0x0000000500007c02 */ /* 0x000fce0008000f00 */
.L_x_156:
[----:B-1----:R1:W2:Y:S02]  /*8ca0*/  SYNCS.PHASECHK.TRANS64.TRYWAIT P0, [R0+URZ], R2 ;  /* 0x00000002000075a7 */ /* 0x0022a400080011ff */
[----:B--2---:R-:W-:Y:S05]  /*8cb0*/  @!P0 NANOSLEEP.SYNCS 0x989680 ;  /* 0x009896800000895d */ /* 0x004fea0003900000 */
[----:B------:R-:W2:Y:S02]  /*8cc0*/  @!P0 SYNCS.PHASECHK.TRANS64 P0, [R0+URZ], R2 ;  /* 0x00000002000085a7 */ /* 0x000ea400080010ff */
[----:B--2---:R-:W-:Y:S05]  /*8cd0*/  @!P0 BRA `(.L_x_156) ;  /* 0xfffffffc00f08947 */ /* 0x004fea000383ffff */
[----:B------:R-:W-:Y:S05]  /*8ce0*/  BRA `(.L_x_157) ;  /* 0xffffffa4008c7947 */ /* 0x000fea000383ffff */
.L_x_46:
[----:B------:R-:W-:-:S07]  /*8cf0*/  MOV R0, UR5 ;  /* 0x0000000500007c02 */ /* 0x000fce0008000f00 */
.L_x_158:
[----:B-1----:R1:W2:Y:S02]  /*8d00*/  SYNCS.PHASECHK.TRANS64.TRYWAIT P0, [R0+URZ], R2 ;  /* 0x00000002000075a7 */ /* 0x0022a400080011ff */
[----:B--2---:R-:W-:Y:S05]  /*8d10*/  @!P0 NANOSLEEP.SYNCS 0x989680 ;  /* 0x009896800000895d */ /* 0x004fea0003900000 */
[----:B------:R-:W2:Y:S02]  /*8d20*/  @!P0 SYNCS.PHASECHK.TRANS64 P0, [R0+URZ], R2 ;  /* 0x00000002000085a7 */ /* 0x000ea400080010ff */
[----:B--2---:R-:W-:Y:S05]  /*8d30*/  @!P0 BRA `(.L_x_158) ;  /* 0xfffffffc00f08947 */ /* 0x004fea000383ffff */
[----:B------:R-:W-:Y:S05]  /*8d40*/  BRA `(.L_x_159) ;  /* 0xffffffa4009c7947 */ /* 0x000fea000383ffff */
.L_x_47:
[----:B------:R-:W-:-:S07]  /*8d50*/  MOV R0, UR5 ;  /* 0x0000000500007c02 */ /* 0x000fce0008000f00 */
.L_x_160:
[----:B-1----:R1:W2:Y:S02]  /*8d60*/  SYNCS.PHASECHK.TRANS64.TRYWAIT P0, [R0+URZ], R2 ;  /* 0x00000002000075a7 */ /* 0x0022a400080011ff */
[----:B--2---:R-:W-:Y:S05]  /*8d70*/  @!P0 NANOSLEEP.SYNCS 0x989680 ;  /* 0x009896800000895d */ /* 0x004fea0003900000 */
[----:B------:R-:W2:Y:S02]  /*8d80*/  @!P0 SYNCS.PHASECHK.TRANS64 P0, [R0+URZ], R2 ;  /* 0x00000002000085a7 */ /* 0x000ea400080010ff */
[----:B--2---:R-:W-:Y:S05]  /*8d90*/  @!P0 BRA `(.L_x_160) ;  /* 0xfffffffc00f08947 */ /* 0x004fea000383ffff */
[----:B------:R-:W-:Y:S05]  /*8da0*/  BRA `(.L_x_161) ;  /* 0xffffffa400ac7947 */ /* 0x000fea000383ffff */
.L_x_48:
[----:B------:R-:W-:-:S07]  /*8db0*/  MOV R0, UR5 ;  /* 0x0000000500007c02 */ /* 0x000fce0008000f00 */
.L_x_162:
[----:B-1----:R1:W2:Y:S02]  /*8dc0*/  SYNCS.PHASECHK.TRANS64.TRYWAIT P0, [R0+URZ], R2 ;  /* 0x00000002000075a7 */ /* 0x0022a400080011ff */
[----:B--2---:R-:W-:Y:S05]  /*8dd0*/  @!P0 NANOSLEEP.SYNCS 0x989680 ;  /* 0x009896800000895d */ /* 0x004fea0003900000 */
[----:B------:R-:W2:Y:S02]  /*8de0*/  @!P0 SYNCS.PHASECHK.TRANS64 P0, [R0+URZ], R2 ;  /* 0x00000002000085a7 */ /* 0x000ea400080010ff */
[----:B--2---:R-:W-:Y:S05]  /*8df0*/  @!P0 BRA `(.L_x_162) ;  /* 0xfffffffc00f08947 */ /* 0x004fea000383ffff */
[----:B------:R-:W-:Y:S05]  /*8e00*/  BRA `(.L_x_163) ;  /* 0xffffffa400bc7947 */ /* 0x000fea000383ffff */
.L_x_49:
[----:B------:R-:W-:-:S07]  /*8e10*/  MOV R0, UR5 ;  /* 0x0000000500007c02 */ /* 0x000fce0008000f00 */
.L_x_164:
[----:B-1----:R1:W2:Y:S02]  /*8e20*/  SYNCS.PHASECHK.TRANS64.TRYWAIT P0, [R0+URZ], R2 ;  /* 0x00000002000075a7 */ /* 0x0022a400080011ff */
[----:B--2---:R-:W-:Y:S05]  /*8e30*/  @!P0 NANOSLEEP.SYNCS 0x989680 ;  /* 0x009896800000895d */ /* 0x004fea0003900000 */
[----:B------:R-:W2:Y:S02]  /*8e40*/  @!P0 SYNCS.PHASECHK.TRANS64 P0, [R0+URZ], R2 ;  /* 0x00000002000085a7 */ /* 0x000ea400080010ff */
[----:B--2---:R-:W-:Y:S05]  /*8e50*/  @!P0 BRA `(.L_x_164) ;  /* 0xfffffffc00f08947 */ /* 0x004fea000383ffff */
[----:B------:R-:W-:Y:S05]  /*8e60*/  BRA `(.L_x_165) ;  /* 0xffffffa400cc7947 */ /* 0x000fea000383ffff */
.L_x_50:
[----:B------:R-:W-:-:S07]  /*8e70*/  MOV R0, UR5 ;  /* 0x0000000500007c02 */ /* 0x000fce0008000f00 */
.L_x_166:
[----:B-1----:R1:W2:Y:S02]  /*8e80*/  SYNCS.PHASECHK.TRANS64.TRYWAIT P0, [R0+URZ], R2 ;  /* 0x00000002000075a7 */ /* 0x0022a400080011ff */
[----:B--2---:R-:W-:Y:S05]  /*8e90*/  @!P0 NANOSLEEP.SYNCS 0x989680 ;  /* 0x009896800000895d */ /* 0x004fea0003900000 */
[----:B------:R-:W2:Y:S02]  /*8ea0*/  @!P0 SYNCS.PHASECHK.TRANS64 P0, [R0+URZ], R2 ;  /* 0x00000002000085a7 */ /* 0x000ea400080010ff */
[----:B--2---:R-:W-:Y:S05]  /*8eb0*/  @!P0 BRA `(.L_x_166) ;  /* 0xfffffffc00f08947 */ /* 0x004fea000383ffff */
[----:B------:R-:W-:Y:S05]  /*8ec0*/  BRA `(.L_x_167) ;  /* 0xffffffa400dc7947 */ /* 0x000fea000383ffff */
.L_x_51:
[----:B------:R-:W-:-:S07]  /*8ed0*/  MOV R0, UR5 ;  /* 0x0000000500007c02 */ /* 0x000fce0008000f00 */
.L_x_168:
[----:B-1----:R1:W2:Y:S02]  /*8ee0*/  SYNCS.PHASECHK.TRANS64.TRYWAIT P0, [R0+URZ], R2 ;  /* 0x00000002000075a7 */ /* 0x0022a400080011ff */
[----:B--2---:R-:W-:Y:S05]  /*8ef0*/  @!P0 NANOSLEEP.SYNCS 0x989680 ;  /* 0x009896800000895d */ /* 0x004fea0003900000 */
[----:B------:R-:W2:Y:S02]  /*8f00*/  @!P0 SYNCS.PHASECHK.TRANS64 P0, [R0+URZ], R2 ;  /* 0x00000002000085a7 */ /* 0x000ea400080010ff */
[----:B--2---:R-:W-:Y:S05]  /*8f10*/  @!P0 BRA `(.L_x_168) ;  /* 0xfffffffc00f08947 */ /* 0x004fea000383ffff */
[----:B------:R-:W-:Y:S05]  /*8f20*/  BRA `(.L_x_169) ;  /* 0xffffffa400ec7947 */ /* 0x000fea000383ffff */
.L_x_52:
[----:B------:R-:W-:-:S07]  /*8f30*/  MOV R0, UR5 ;  /* 0x0000000500007c02 */ /* 0x000fce0008000f00 */
.L_x_170:
[----:B-1----:R1:W2:Y:S02]  /*8f40*/  SYNCS.PHASECHK.TRANS64.TRYWAIT P0, [R0+URZ], R2 ;  /* 0x00000002000075a7 */ /* 0x0022a400080011ff */
[----:B--2---:R-:W-:Y:S05]  /*8f50*/  @!P0 NANOSLEEP.SYNCS 0x989680 ;  /* 0x009896800000895d */ /* 0x004fea0003900000 */
[----:B------:R-:W2:Y:S02]  /*8f60*/  @!P0 SYNCS.PHASECHK.TRANS64 P0, [R0+URZ], R2 ;  /* 0x00000002000085a7 */ /* 0x000ea400080010ff */
[----:B--2---:R-:W-:Y:S05]  /*8f70*/  @!P0 BRA `(.L_x_170) ;  /* 0xfffffffc00f08947 */ /* 0x004fea000383ffff */
[----:B------:R-:W-:Y:S05]  /*8f80*/  BRA `(.L_x_171) ;  /* 0xffffffa400fc7947 */ /* 0x000fea000383ffff */
.L_x_53:
[----:B------:R-:W-:-:S07]  /*8f90*/  MOV R0, UR5 ;  /* 0x0000000500007c02 */ /* 0x000fce0008000f00 */
.L_x_172:
[----:B-1----:R1:W2:Y:S02]  /*8fa0*/  SYNCS.PHASECHK.TRANS64.TRYWAIT P0, [R0+URZ], R2 ;  /* 0x00000002000075a7 */ /* 0x0022a400080011ff */
[----:B--2---:R-:W-:Y:S05]  /*8fb0*/  @!P0 NANOSLEEP.SYNCS 0x989680 ;  /* 0x009896800000895d */ /* 0x004fea0003900000 */
[----:B------:R-:W2:Y:S02]  /*8fc0*/  @!P0 SYNCS.PHASECHK.TRANS64 P0, [R0+URZ], R2 ;  /* 0x00000002000085a7 */ /* 0x000ea400080010ff */
[----:B--2---:R-:W-:Y:S05]  /*8fd0*/  @!P0 BRA `(.L_x_172) ;  /* 0xfffffffc00f08947 */ /* 0x004fea000383ffff */
[----:B------:R-:W-:Y:S05]  /*8fe0*/  BRA `(.L_x_173) ;  /* 0xffffffa8000c7947 */ /* 0x000fea000383ffff */
.L_x_54:
[----:B------:R-:W-:-:S07]  /*8ff0*/  MOV R0, UR5 ;  /* 0x0000000500007c02 */ /* 0x000fce0008000f00 */
.L_x_174:
[----:B-1----:R1:W2:Y:S02]  /*9000*/  SYNCS.PHASECHK.TRANS64.TRYWAIT P0, [R0+URZ], R2 ;  /* 0x00000002000075a7 */ /* 0x0022a400080011ff */
[----:B--2---:R-:W-:Y:S05]  /*9010*/  @!P0 NANOSLEEP.SYNCS 0x989680 ;  /* 0x009896800000895d */ /* 0x004fea0003900000 */
[----:B------:R-:W2:Y:S02]  /*9020*/  @!P0 SYNCS.PHASECHK.TRANS64 P0, [R0+URZ], R2 ;  /* 0x00000002000085a7 */ /* 0x000ea400080010ff */
[----:B--2---:R-:W-:Y:S05]  /*9030*/  @!P0 BRA `(.L_x_174) ;  /* 0xfffffffc00f08947 */ /* 0x004fea000383ffff */
[----:B------:R-:W-:Y:S05]  /*9040*/  BRA `(.L_x_175) ;  /* 0xffffffa8001c7947 */ /* 0x000fea000383ffff */
.L_x_55:
[----:B------:R-:W-:-:S07]  /*9050*/  MOV R0, UR5 ;  /* 0x0000000500007c02 */ /* 0x000fce0008000f00 */
.L_x_176:
[----:B-1----:R1:W2:Y:S02]  /*9060*/  SYNCS.PHASECHK.TRANS64.TRYWAIT P0, [R0+URZ], R2 ;  /* 0x00000002000075a7 */ /* 0x0022a400080011ff */
[----:B--2---:R-:W-:Y:S05]  /*9070*/  @!P0 NANOSLEEP.SYNCS 0x989680 ;  /* 0x009896800000895d */ /* 0x004fea0003900000 */
[----:B------:R-:W2:Y:S02]  /*9080*/  @!P0 SYNCS.PHASECHK.TRANS64 P0, [R0+URZ], R2 ;  /* 0x00000002000085a7 */ /* 0x000ea400080010ff */
[----:B--2---:R-:W-:Y:S05]  /*9090*/  @!P0 BRA `(.L_x_176) ;  /* 0xfffffffc00f08947 */ /* 0x004fea000383ffff */
[----:B------:R-:W-:Y:S05]  /*90a0*/  BRA `(.L_x_177) ;  /* 0xffffffa8002c7947 */ /* 0x000fea000383ffff */
.L_x_56:
[----:B------:R-:W-:-:S07]  /*90b0*/  MOV R0, UR5 ;  /* 0x0000000500007c02 */ /* 0x000fce0008000f00 */
.L_x_178:
[----:B-1----:R1:W2:Y:S02]  /*90c0*/  SYNCS.PHASECHK.TRANS64.TRYWAIT P0, [R0+URZ], R2 ;  /* 0x00000002000075a7 */ /* 0x0022a400080011ff */
[----:B--2---:R-:W-:Y:S05]  /*90d0*/  @!P0 NANOSLEEP.SYNCS 0x989680 ;  /* 0x009896800000895d */ /* 0x004fea0003900000 */
[----:B------:R-:W2:Y:S02]  /*90e0*/  @!P0 SYNCS.PHASECHK.TRANS64 P0, [R0+URZ], R2 ;  /* 0x00000002000085a7 */ /* 0x000ea400080010ff */
[----:B--2---:R-:W-:Y:S05]  /*90f0*/  @!P0 BRA `(.L_x_178) ;  /* 0xfffffffc00f08947 */ /* 0x004fea000383ffff */
[----:B------:R-:W-:Y:S05]  /*9100*/  BRA `(.L_x_179) ;  /* 0xffffffa8003c7947 */ /* 0x000fea000383ffff */
.L_x_57:
[----:B------:R-:W-:-:S07]  /*9110*/  MOV R0, UR5 ;  /* 0x0000000500007c02 */ /* 0x000fce0008000f00 */
.L_x_180:
[----:B-1----:R1:W2:Y:S02]  /*9120*/  SYNCS.PHASECHK.TRANS64.TRYWAIT P0, [R0+URZ], R2 ;  /* 0x00000002000075a7 */ /* 0x0022a400080011ff */
[----:B--2---:R-:W-:Y:S05]  /*9130*/  @!P0 NANOSLEEP.SYNCS 0x989680 ;  /* 0x009896800000895d */ /* 0x004fea0003900000 */
[----:B------:R-:W2:Y:S02]  /*9140*/  @!P0 SYNCS.PHASECHK.TRANS64 P0, [R0+URZ], R2 ;  /* 0x00000002000085a7 */ /* 0x000ea400080010ff */
[----:B--2---:R-:W-:Y:S05]  /*9150*/  @!P0 BRA `(.L_x_180) ;  /* 0xfffffffc00f08947 */ /* 0x004fea000383ffff */
[----:B------:R-:W-:Y:S05]  /*9160*/  BRA `(.L_x_181) ;  /* 0xffffffa8004c7947 */ /* 0x000fea000383ffff */
.L_x_58:
[----:B------:R-:W-:-:S07]  /*9170*/  MOV R0, UR5 ;  /* 0x0000000500007c02 */ /* 0x000fce0008000f00 */
.L_x_182:
[----:B-1----:R1:W2:Y:S02]  /*9180*/  SYNCS.PHASECHK.TRANS64.TRYWAIT P0, [R0+URZ], R2 ;  /* 0x00000002000075a7 */ /* 0x0022a400080011ff */
[----:B--2---:R-:W-:Y:S05]  /*9190*/  @!P0 NANOSLEEP.SYNCS 0x989680 ;  /* 0x009896800000895d */ /* 0x004fea0003900000 */
[----:B------:R-:W2:Y:S02]  /*91a0*/  @!P0 SYNCS.PHASECHK.TRANS64 P0, [R0+URZ], R2 ;  /* 0x00000002000085a7 */ /* 0x000ea400080010ff */
[----:B--2---:R-:W-:Y:S05]  /*91b0*/  @!P0 BRA `(.L_x_182) ;  /* 0xfffffffc00f08947 */ /* 0x004fea000383ffff */
[----:B------:R-:W-:Y:S05]  /*91c0*/  BRA `(.L_x_183) ;  /* 0xffffffa8005c7947 */ /* 0x000fea000383ffff */
.L_x_61:
[----:B------:R-:W-:-:S07]  /*91d0*/  MOV R4, UR4 ;  /* 0x0000000400047c02 */ /* 0x000fce0008000f00 */
.L_x_184:
[----:B--2---:R2:W3:Y:S02]  /*91e0*/  SYNCS.PHASECHK.TRANS64.TRYWAIT P1, [R4+URZ+0x1e8], R6 ;  /* 0x0001e806040075a7 */ /* 0x0044e400080211ff */
[----:B---3--:R-:W-:Y:S05]  /*91f0*/  @!P1 NANOSLEEP.SYNCS 0x989680 ;  /* 0x009896800000995d */ /* 0x008fea0003900000 */
[----:B------:R-:W3:Y:S02]  /*9200*/  @!P1 SYNCS.PHASECHK.TRANS64 P1, [R4+URZ+0x1e8], R6 ;  /* 0x0001e806040095a7 */ /* 0x000ee400080210ff */
[----:B---3--:R-:W-:Y:S05]  /*9210*/  @!P1 BRA `(.L_x_184) ;  /* 0xfffffffc00f09947 */ /* 0x008fea000383ffff */
[----:B------:R-:W-:Y:S05]  /*9220*/  BRA `(.L_x_185) ;  /* 0xffffffa800cc7947 */ /* 0x000fea000383ffff */
.L_x_62:
[----:B--2---:R-:W-:-:S07]  /*9230*/  MOV R4, UR4 ;  /* 0x0000000400047c02 */ /* 0x004fce0008000f00 */
.L_x_186:
[----:B--2---:R2:W3:Y:S02]  /*9240*/  SYNCS.PHASECHK.TRANS64.TRYWAIT P1, [R4+URZ+0x1e0], R5 ;  /* 0x0001e005040075a7 */ /* 0x0044e400080211ff */
[----:B---3--:R-:W-:Y:S05]  /*9250*/  @!P1 NANOSLEEP.SYNCS 0x989680 ;  /* 0x009896800000995d */ /* 0x008fea0003900000 */
[----:B------:R-:W3:Y:S02]  /*9260*/  @!P1 SYNCS.PHASECHK.TRANS64 P1, [R4+URZ+0x1e0], R5 ;  /* 0x0001e005040095a7 */ /* 0x000ee400080210ff */
[----:B---3--:R-:W-:Y:S05]  /*9270*/  @!P1 BRA `(.L_x_186) ;  /* 0xfffffffc00f09947 */ /* 0x008fea000383ffff */
[----:B------:R-:W-:Y:S05]  /*9280*/  BRA `(.L_x_187) ;  /* 0xffffffa800d47947 */ /* 0x000fea000383ffff */
.L_x_70:
[----:B------:R-:W-:-:S07]  /*9290*/  MOV R0, UR18 ;  /* 0x0000001200007c02 */ /* 0x000fce0008000f00 */
.L_x_188:
[----:B-1----:R1:W2:Y:S02]  /*92a0*/  SYNCS.PHASECHK.TRANS64.TRYWAIT P0, [R0+URZ+0x1e0], R4 ;  /* 0x0001e004000075a7 */ /* 0x0022a400080011ff */
[----:B--2---:R-:W-:Y:S05]  /*92b0*/  @!P0 NANOSLEEP.SYNCS 0x989680 ;  /* 0x009896800000895d */ /* 0x004fea0003900000 */
[----:B------:R-:W2:Y:S02]  /*92c0*/  @!P0 SYNCS.PHASECHK.TRANS64 P0, [R0+URZ+0x1e0], R4 ;  /* 0x0001e004000085a7 */ /* 0x000ea400080010ff */
[----:B--2---:R-:W-:Y:S05]  /*92d0*/  @!P0 BRA `(.L_x_188) ;  /* 0xfffffffc00f08947 */ /* 0x004fea000383ffff */
[----:B------:R-:W-:Y:S05]  /*92e0*/  BRA `(.L_x_189) ;  /* 0xffffffb000507947 */ /* 0x000fea000383ffff */
.L_x_71:
[----:B------:R-:W-:-:S07]  /*92f0*/  MOV R4, UR22 ;  /* 0x0000001600047c02 */ /* 0x000fce0008000f00 */
.L_x_190:
[----:B-1----:R1:W2:Y:S02]  /*9300*/  SYNCS.PHASECHK.TRANS64.TRYWAIT P0, [R4+URZ+0x200], R0 ;  /* 0x00020000040075a7 */ /* 0x0022a400080011ff */
[----:B--2---:R-:W-:Y:S05]  /*9310*/  @!P0 NANOSLEEP.SYNCS 0x989680 ;  /* 0x009896800000895d */ /* 0x004fea0003900000 */
[----:B------:R-:W2:Y:S02]  /*9320*/  @!P0 SYNCS.PHASECHK.TRANS64 P0, [R4+URZ+0x200], R0 ;  /* 0x00020000040085a7 */ /* 0x000ea400080010ff */
[----:B--2---:R-:W-:Y:S05]  /*9330*/  @!P0 BRA `(.L_x_190) ;  /* 0xfffffffc00f08947 */ /* 0x004fea000383ffff */
[----:B------:R-:W-:Y:S05]  /*9340*/  BRA `(.L_x_191) ;  /* 0xffffffb0006c7947 */ /* 0x000fea000383ffff */
.L_x_74:
[----:B-1----:R-:W-:Y:S07]  /*9350*/  MOV R0, UR16 ;  /* 0x0000001000007c02 */ /* 0x002fee0008000f00 */
.L_x_192:
[----:B-1----:R1:W2:Y:S02]  /*9360*/  SYNCS.PHASECHK.TRANS64.TRYWAIT P0, [R0+URZ], R5 ;  /* 0x00000005000075a7 */ /* 0x0022a400080011ff */
[----:B--2---:R-:W-:Y:S05]  /*9370*/  @!P0 NANOSLEEP.SYNCS 0x989680 ;  /* 0x009896800000895d */ /* 0x004fea0003900000 */
[----:B------:R-:W2:Y:S02]  /*9380*/  @!P0 SYNCS.PHASECHK.TRANS64 P0, [R0+URZ], R5 ;  /* 0x00000005000085a7 */ /* 0x000ea400080010ff */
[----:B--2---:R-:W-:Y:S05]  /*9390*/  @!P0 BRA `(.L_x_192) ;  /* 0xfffffffc00f08947 */ /* 0x004fea000383ffff */
[----:B------:R-:W-:Y:S05]  /*93a0*/  BRA `(.L_x_73) ;  /* 0xffffffb000907947 */ /* 0x000fea000383ffff */
.L_x_77:
[----:B------:R-:W-:-:S07]  /*93b0*/  MOV R0, UR4 ;  /* 0x0000000400007c02 */ /* 0x000fce0008000f00 */
.L_x_193:
[----:B-1----:R1:W3:Y:S02]  /*93c0*/  SYNCS.PHASECHK.TRANS64.TRYWAIT P0, [R0+URZ], R2 ;  /* 0x00000002000075a7 */ /* 0x0022e400080011ff */
[----:B---3--:R-:W-:Y:S05]  /*93d0*/  @!P0 NANOSLEEP.SYNCS 0x989680 ;  /* 0x009896800000895d */ /* 0x008fea0003900000 */
[----:B------:R-:W3:Y:S02]  /*93e0*/  @!P0 SYNCS.PHASECHK.TRANS64 P0, [R0+URZ], R2 ;  /* 0x00000002000085a7 */ /* 0x000ee400080010ff */
[----:B---3--:R-:W-:Y:S05]  /*93f0*/  @!P0 BRA `(.L_x_193) ;  /* 0xfffffffc00f08947 */ /* 0x008fea000383ffff */
[----:B------:R-:W-:Y:S05]  /*9400*/  BRA `(.L_x_194) ;  /* 0xffffffb4005c7947 */ /* 0x000fea000383ffff */
.L_x_78:
[----:B------:R-:W-:-:S07]  /*9410*/  MOV R0, UR4 ;  /* 0x0000000400007c02 */ /* 0x000fce0008000f00 */
.L_x_195:
[----:B-1----:R1:W2:Y:S02]  /*9420*/  SYNCS.PHASECHK.TRANS64.TRYWAIT P0, [R0+URZ], R2 ;  /* 0x00000002000075a7 */ /* 0x0022a400080011ff */
[----:B--2---:R-:W-:Y:S05]  /*9430*/  @!P0 NANOSLEEP.SYNCS 0x989680 ;  /* 0x009896800000895d */ /* 0x004fea0003900000 */
[----:B------:R-:W2:Y:S02]  /*9440*/  @!P0 SYNCS.PHASECHK.TRANS64 P0, [R0+URZ], R2 ;  /* 0x00000002000085a7 */ /* 0x000ea400080010ff */
[----:B--2---:R-:W-:Y:S05]  /*9450*/  @!P0 BRA `(.L_x_195) ;  /* 0xfffffffc00f08947 */ /* 0x004fea000383ffff */
[----:B------:R-:W-:Y:S05]  /*9460*/  BRA `(.L_x_196) ;  /* 0xffffffb400687947 */ /* 0x000fea000383ffff */
.L_x_83:
[----:B------:R-:W-:Y:S07]  /*9470*/  MOV R0, UR24 ;  /* 0x0000001800007c02 */ /* 0x000fee0008000f00 */
.L_x_197:
[----:B--2---:R2:W4:Y:S02]  /*9480*/  SYNCS.PHASECHK.TRANS64.TRYWAIT P0, [R0+URZ+0x1e0], R4 ;  /* 0x0001e004000075a7 */ /* 0x00452400080011ff */
[----:B----4-:R-:W-:Y:S05]  /*9490*/  @!P0 NANOSLEEP.SYNCS 0x989680 ;  /* 0x009896800000895d */ /* 0x010fea0003900000 */
[----:B------:R-:W4:Y:S02]  /*94a0*/  @!P0 SYNCS.PHASECHK.TRANS64 P0, [R0+URZ+0x1e0], R4 ;  /* 0x0001e004000085a7 */ /* 0x000f2400080010ff */
[----:B----4-:R-:W-:Y:S05]  /*94b0*/  @!P0 BRA `(.L_x_197) ;  /* 0xfffffffc00f08947 */ /* 0x010fea000383ffff */
[----:B------:R-:W-:Y:S05]  /*94c0*/  BRA `(.L_x_198) ;  /* 0xffffffb800a47947 */ /* 0x000fea000383ffff */
.L_x_86:
[----:B------:R-:W-:Y:S07]  /*94d0*/  MOV R0, UR24 ;  /* 0x0000001800007c02 */ /* 0x000fee0008000f00 */
.L_x_199:
[----:B--2---:R2:W4:Y:S02]  /*94e0*/  SYNCS.PHASECHK.TRANS64.TRYWAIT P3, [R0+URZ+0x1d8], R8 ;  /* 0x0001d808000075a7 */ /* 0x00452400080611ff */
[----:B----4-:R-:W-:Y:S05]  /*94f0*/  @!P3 NANOSLEEP.SYNCS 0x989680 ;  /* 0x009896800000b95d */ /* 0x010fea0003900000 */
[----:B------:R-:W4:Y:S02]  /*9500*/  @!P3 SYNCS.PHASECHK.TRANS64 P3, [R0+URZ+0x1d8], R8 ;  /* 0x0001d8080000b5a7 */ /* 0x000f2400080610ff */
[----:B----4-:R-:W-:Y:S05]  /*9510*/  @!P3 BRA `(.L_x_199) ;  /* 0xfffffffc00f0b947 */ /* 0x010fea000383ffff */
[----:B------:R-:W-:Y:S05]  /*9520*/  BRA `(.L_x_85) ;  /* 0xffffffc000007947 */ /* 0x000fea000383ffff */
.L_x_89:
[----:B------:R-:W-:Y:S07]  /*9530*/  MOV R8, UR7 ;  /* 0x0000000700087c02 */ /* 0x000fee0008000f00 */
.L_x_200:
[----:B-1----:R1:W2:Y:S02]  /*9540*/  SYNCS.PHASECHK.TRANS64.TRYWAIT P1, [R8+URZ+0x1b8], R14 ;  /* 0x0001b80e080075a7 */ /* 0x0022a400080211ff */
[----:B--2---:R-:W-:Y:S05]  /*9550*/  @!P1 NANOSLEEP.SYNCS 0x989680 ;  /* 0x009896800000995d */ /* 0x004fea0003900000 */
[----:B------:R-:W2:Y:S02]  /*9560*/  @!P1 SYNCS.PHASECHK.TRANS64 P1, [R8+URZ+0x1b8], R14 ;  /* 0x0001b80e080095a7 */ /* 0x000ea400080210ff */
[----:B--2---:R-:W-:Y:S05]  /*9570*/  @!P1 BRA `(.L_x_200) ;  /* 0xfffffffc00f09947 */ /* 0x004fea000383ffff */
[----:B------:R-:W-:Y:S05]  /*9580*/  BRA `(.L_x_201) ;  /* 0xffffffc000b47947 */ /* 0x000fea000383ffff */
.L_x_90:
[----:B------:R-:W-:Y:S07]  /*9590*/  MOV R0, UR4 ;  /* 0x0000000400007c02 */ /* 0x000fee0008000f00 */
.L_x_202:
[----:B-1----:R1:W2:Y:S02]  /*95a0*/  SYNCS.PHASECHK.TRANS64.TRYWAIT P0, [R0+URZ+0x1b8], R8 ;  /* 0x0001b808000075a7 */ /* 0x0022a400080011ff */
[----:B--2---:R-:W-:Y:S05]  /*95b0*/  @!P0 NANOSLEEP.SYNCS 0x989680 ;  /* 0x009896800000895d */ /* 0x004fea0003900000 */
[----:B------:R-:W2:Y:S02]  /*95c0*/  @!P0 SYNCS.PHASECHK.TRANS64 P0, [R0+URZ+0x1b8], R8 ;  /* 0x0001b808000085a7 */ /* 0x000ea400080010ff */
[----:B--2---:R-:W-:Y:S05]  /*95d0*/  @!P0 BRA `(.L_x_202) ;  /* 0xfffffffc00f08947 */ /* 0x004fea000383ffff */
[----:B------:R-:W-:Y:S05]  /*95e0*/  BRA `(.L_x_203) ;  /* 0xffffffc400207947 */ /* 0x000fea000383ffff */
.L_x_92:
[----:B------:R-:W-:-:S07]  /*95f0*/  MOV R0, UR4 ;  /* 0x0000000400007c02 */ /* 0x000fce0008000f00 */
.L_x_204:
[----:B-1----:R1:W4:Y:S02]  /*9600*/  SYNCS.PHASECHK.TRANS64.TRYWAIT P0, [R0+URZ], R2 ;  /* 0x00000002000075a7 */ /* 0x00232400080011ff */
[----:B----4-:R-:W-:Y:S05]  /*9610*/  @!P0 NANOSLEEP.SYNCS 0x989680 ;  /* 0x009896800000895d */ /* 0x010fea0003900000 */
[----:B------:R-:W4:Y:S02]  /*9620*/  @!P0 SYNCS.PHASECHK.TRANS64 P0, [R0+URZ], R2 ;  /* 0x00000002000085a7 */ /* 0x000f2400080010ff */
[----:B----4-:R-:W-:Y:S05]  /*9630*/  @!P0 BRA `(.L_x_204) ;  /* 0xfffffffc00f08947 */ /* 0x010fea000383ffff */
[----:B------:R-:W-:Y:S05]  /*9640*/  BRA `(.L_x_205) ;  /* 0xffffffc400a87947 */ /* 0x000fea000383ffff */
.L_x_93:
[----:B-1----:R1:W4:Y:S02]  /*9650*/  SYNCS.PHASECHK.TRANS64.TRYWAIT P0, [R2+URZ], R3 ;  /* 0x00000003020075a7 */ /* 0x00232400080011ff */
[----:B----4-:R-:W-:Y:S05]  /*9660*/  @!P0 NANOSLEEP.SYNCS 0x989680 ;  /* 0x009896800000895d */ /* 0x010fea0003900000 */
[----:B------:R-:W4:Y:S02]  /*9670*/  @!P0 SYNCS.PHASECHK.TRANS64 P0, [R2+URZ], R3 ;  /* 0x00000003020085a7 */ /* 0x000f2400080010ff */
[----:B----4-:R-:W-:Y:S05]  /*9680*/  @!P0 BRA `(.L_x_93) ;  /* 0xfffffffc00f08947 */ /* 0x010fea000383ffff */
[----:B------:R-:W-:Y:S05]  /*9690*/  BRA `(.L_x_206) ;  /* 0xffffffc400d47947 */ /* 0x000fea000383ffff */
.L_x_95:
[----:B------:R-:W-:Y:S07]  /*96a0*/  MOV R0, UR49 ;  /* 0x0000003100007c02 */ /* 0x000fee0008000f00 */
.L_x_207:
[----:B-1----:R1:W2:Y:S02]  /*96b0*/  SYNCS.PHASECHK.TRANS64.TRYWAIT P0, [R0+URZ+0x1e0], R2 ;  /* 0x0001e002000075a7 */ /* 0x0022a400080011ff */
[----:B--2---:R-:W-:Y:S05]  /*96c0*/  @!P0 NANOSLEEP.SYNCS 0x989680 ;  /* 0x009896800000895d */ /* 0x004fea0003900000 */
[----:B------:R-:W2:Y:S02]  /*96d0*/  @!P0 SYNCS.PHASECHK.TRANS64 P0, [R0+URZ+0x1e0], R2 ;  /* 0x0001e002000085a7 */ /* 0x000ea400080010ff */
[----:B--2---:R-:W-:Y:S05]  /*96e0*/  @!P0 BRA `(.L_x_207) ;  /* 0xfffffffc00f08947 */ /* 0x004fea000383ffff */
[----:B------:R-:W-:Y:S05]  /*96f0*/  BRA `(.L_x_208) ;  /* 0xffffffc800c47947 */ /* 0x000fea000383ffff */
.L_x_105:
[----:B-1----:R1:W2:Y:S02]  /*9700*/  SYNCS.PHASECHK.TRANS64.TRYWAIT P1, [R0+URZ+0x1a0], R4 ;  /* 0x0001a004000075a7 */ /* 0x0022a400080211ff */
[----:B--2---:R-:W-:Y:S05]  /*9710*/  @!P1 NANOSLEEP.SYNCS 0x989680 ;  /* 0x009896800000995d */ /* 0x004fea0003900000 */
[----:B------:R-:W2:Y:S02]  /*9720*/  @!P1 SYNCS.PHASECHK.TRANS64 P1, [R0+URZ+0x1a0], R4 ;  /* 0x0001a004000095a7 */ /* 0x000ea400080210ff */
[----:B--2---:R-:W-:Y:S05]  /*9730*/  @!P1 BRA `(.L_x_105) ;  /* 0xfffffffc00f09947 */ /* 0x004fea000383ffff */
[----:B------:R-:W-:Y:S05]  /*9740*/  BRA `(.L_x_104) ;  /* 0xffffffd8006c7947 */ /* 0x000fea000383ffff */
.L_x_107:
[----:B-1----:R1:W4:Y:S02]  /*9750*/  SYNCS.PHASECHK.TRANS64.TRYWAIT P0, [R27+URZ+0x1f0], R3 ;  /* 0x0001f0031b0075a7 */ /* 0x00232400080011ff */
[----:B----4-:R-:W-:Y:S05]  /*9760*/  @!P0 NANOSLEEP.SYNCS 0x989680 ;  /* 0x009896800000895d */ /* 0x010fea0003900000 */
[----:B------:R-:W4:Y:S02]  /*9770*/  @!P0 SYNCS.PHASECHK.TRANS64 P0, [R27+URZ+0x1f0], R3 ;  /* 0x0001f0031b0085a7 */ /* 0x000f2400080010ff */
[----:B----4-:R-:W-:Y:S05]  /*9780*/  @!P0 BRA `(.L_x_107) ;  /* 0xfffffffc00f08947 */ /* 0x010fea000383ffff */
[----:B------:R-:W-:Y:S05]  /*9790*/  BRA `(.L_x_106) ;  /* 0xffffffd800c07947 */ /* 0x000fea000383ffff */
.L_x_118:
[----:B-1----:R1:W2:Y:S02]  /*97a0*/  SYNCS.PHASECHK.TRANS64.TRYWAIT P0, [R3+URZ+0x1a0], R71 ;  /* 0x0001a047030075a7 */ /* 0x0022a400080011ff */
[----:B--2---:R-:W-:Y:S05]  /*97b0*/  @!P0 NANOSLEEP.SYNCS 0x989680 ;  /* 0x009896800000895d */ /* 0x004fea0003900000 */
[----:B------:R-:W2:Y:S02]  /*97c0*/  @!P0 SYNCS.PHASECHK.TRANS64 P0, [R3+URZ+0x1a0], R71 ;  /* 0x0001a047030085a7 */ /* 0x000ea400080010ff */
[----:B--2---:R-:W-:Y:S05]  /*97d0*/  @!P0 BRA `(.L_x_118) ;  /* 0xfffffffc00f08947 */ /* 0x004fea000383ffff */
[----:B------:R-:W-:Y:S05]  /*97e0*/  BRA `(.L_x_117) ;  /* 0xffffffe000e47947 */ /* 0x000fea000383ffff */
        .weak           $__internal_0_$__cuda_sm10x_tcgen05_guardrail_trap_col_being_dealloced_not_returned_by_alloc
        .type           $__internal_0_$__cuda_sm10x_tcgen05_guardrail_trap_col_being_dealloced_not_returned_by_alloc,@function
        .size           $__internal_0_$__cuda_sm10x_tcgen05_guardrail_trap_col_being_dealloced_not_returned_by_alloc,($__internal_1_$__cuda_sm10x_tcgen05_guardrail_trap_phase_invalid_during_alloc - $__internal_0_$__cuda_sm10x_tcgen05_guardrail_trap_col_being_dealloced_not_returned_by_alloc)
$__internal_0_$__cuda_sm10x_tcgen05_guardrail_trap_col_being_dealloced_not_returned_by_alloc:
[----:B------:R-:W-:Y:S05]  /*97f0*/  BPT.TRAP 0x1 ;  /* 0x000000040000795c */ /* 0x000fea0000300000 */
[----:B------:R-:W-:-:S04]  /*9800*/  MOV R3, 0x0 ;  /* 0x0000000000037802 */ /* 0x000fc80000000f00 */
[----:B------:R-:W-:Y:S05]  /*9810*/  RET.REL.NODEC R2 `(_ZN7cutlass13device_kernelINS_4conv6kernel13ConvUniversalINS1_16ConvProblemShapeILNS1_8OperatorE0ELi3EEENS1_10collective14CollectiveConvINS1_47MainloopSm100TmaUmmaWarpSpecializedImplicitGemmILS5_0ELi26ELi3ELi1ELi2EN4cute5tupleIJNSA_1CILi1EEESD_SD_EEEEENSB_IJNSC_ILi64EEESG_NSB_IJNSC_ILi32EEEEEEEEENS_6half_tESK_NSA_8TiledMMAINSA_8MMA_AtomIJNSA_20SM100_MMA_F16BF16_SSISK_SK_fLi64ELi64ELNSA_4UMMA5MajorE0ELSP_0ELNSO_7ScaleInE0ELSQ_0EEEEEENSA_6LayoutISE_NSB_IJNSC_ILi0EEESU_SU_EEEEENSB_IJNSA_10UnderscoreESX_SX_EEEEENS7_6detail27Sm100ImplicitGemmTileTraitsINSA_20SM90_TMA_LOAD_IM2COLENSA_14ComposedLayoutINSA_7SwizzleILi2ELi4ELi3EEENSA_18smem_ptr_flag_bitsILi16EEENST_INSB_IJNSC_ILi8EEESH_EEENSB_IJSH_SD_EEEEEEEvEENS11_INSA_13SM90_TMA_LOADES1C_vEEEENS_8epilogue10collective18CollectiveEpilogueINS1H_23Sm100TmaWarpSpecializedILi3ELi2ELi16ELb1ELb0EEEJSJ_NSB_IJNST_ISG_SD_EENST_ISH_SD_EEEEESK_NSB_IJNSB_IJllllEEESD_SU_EEESK_S1Q_NS1H_6fusion15FusionCallbacksIS1L_NS1R_17LinearCombinationISK_fSK_fLNS_15FloatRoundStyleE2EEESJ_S1O_JEEENSA_5SM1004TMEM4LOAD26SM100_TMEM_LOAD_16dp256b4xES12_S1C_NSA_17SM75_U32x4_LDSM_NENSA_21SM90_TMA_STORE_IM2COLES1C_NSA_17SM90_U32x4_STSM_NENSA_39AutoVectorizingCopyWithAssumedAlignmentILi128EEEEEEvvEEEEvNT_6ParamsE) ;  /* 0xffffff6402f87950 */ /* 0x000fea0003c3ffff */
        .weak           $__internal_1_$__cuda_sm10x_tcgen05_guardrail_trap_phase_invalid_during_alloc
        .type           $__internal_1_$__cuda_sm10x_tcgen05_guardrail_trap_phase_invalid_during_alloc,@function
        .size           $__internal_1_$__cuda_sm10x_tcgen05_guardrail_trap_phase_invalid_during_alloc,($__internal_2_$__cuda_sm10x_tcgen05_guardrail_trap_unallocated_columns_being_dealloced - $__internal_1_$__cuda_sm10x_tcgen05_guardrail_trap_phase_invalid_during_alloc)
$__internal_1_$__cuda_sm10x_tcgen05_guardrail_trap_phase_invalid_during_alloc:
[----:B------:R-:W-:Y:S05]  /*9820*/  BPT.TRAP 0x1 ;  /* 0x000000040000795c */ /* 0x000fea0000300000 */
[----:B------:R-:W-:-:S04]  /*9830*/  HFMA2 R3, -RZ, RZ, 0, 0 ;  /* 0x00000000ff037431 */ /* 0x000fc800000001ff */
[----:B------:R-:W-:Y:S05]  /*9840*/  RET.REL.NODEC R2 `(_ZN7cutlass13device_kernelINS_4conv6kernel13ConvUniversalINS1_16ConvProblemShapeILNS1_8OperatorE0ELi3EEENS1_10collective14CollectiveConvINS1_47MainloopSm100TmaUmmaWarpSpecializedImplicitGemmILS5_0ELi26ELi3ELi1ELi2EN4cute5tupleIJNSA_1CILi1EEESD_SD_EEEEENSB_IJNSC_ILi64EEESG_NSB_IJNSC_ILi32EEEEEEEEENS_6half_tESK_NSA_8TiledMMAINSA_8MMA_AtomIJNSA_20SM100_MMA_F16BF16_SSISK_SK_fLi64ELi64ELNSA_4UMMA5MajorE0ELSP_0ELNSO_7ScaleInE0ELSQ_0EEEEEENSA_6LayoutISE_NSB_IJNSC_ILi0EEESU_SU_EEEEENSB_IJNSA_10UnderscoreESX_SX_EEEEENS7_6detail27Sm100ImplicitGemmTileTraitsINSA_20SM90_TMA_LOAD_IM2COLENSA_14ComposedLayoutINSA_7SwizzleILi2ELi4ELi3EEENSA_18smem_ptr_flag_bitsILi16EEENST_INSB_IJNSC_ILi8EEESH_EEENSB_IJSH_SD_EEEEEEEvEENS11_INSA_13SM90_TMA_LOADES1C_vEEEENS_8epilogue10collective18CollectiveEpilogueINS1H_23Sm100TmaWarpSpecializedILi3ELi2ELi16ELb1ELb0EEEJSJ_NSB_IJNST_ISG_SD_EENST_ISH_SD_EEEEESK_NSB_IJNSB_IJllllEEESD_SU_EEESK_S1Q_NS1H_6fusion15FusionCallbacksIS1L_NS1R_17LinearCombinationISK_fSK_fLNS_15FloatRoundStyleE2EEESJ_S1O_JEEENSA_5SM1004TMEM4LOAD26SM100_TMEM_LOAD_16dp256b4xES12_S1C_NSA_17SM75_U32x4_LDSM_NENSA_21SM90_TMA_STORE_IM2COLES1C_NSA_17SM90_U32x4_STSM_NENSA_39AutoVectorizingCopyWithAssumedAlignmentILi128EEEEEEvvEEEEvNT_6ParamsE) ;  /* 0xffffff6402ec7950 */ /* 0x000fea0003c3ffff */
        .weak           $__internal_2_$__cuda_sm10x_tcgen05_guardrail_trap_unallocated_columns_being_dealloced
        .type           $__internal_2_$__cuda_sm10x_tcgen05_guardrail_trap_unallocated_columns_being_dealloced,@function
        .size           $__internal_2_$__cuda_sm10x_tcgen05_guardrail_trap_unallocated_columns_being_dealloced,(.L_x_210 - $__internal_2_$__cuda_sm10x_tcgen05_guardrail_trap_unallocated_columns_being_dealloced)
$__internal_2_$__cuda_sm10x_tcgen05_guardrail_trap_unallocated_columns_being_dealloced:
[----:B------:R-:W-:Y:S05]  /*9850*/  BPT.TRAP 0x1 ;  /* 0x000000040000795c */ /* 0x000fea0000300000 */
[----:B------:R-:W-:-:S04]  /*9860*/  MOV R3, 0x0 ;  /* 0x0000000000037802 */ /* 0x000fc80000000f00 */
[----:B------:R-:W-:Y:S05]  /*9870*/  RET.REL.NODEC R2 `(_ZN7cutlass13device_kernelINS_4conv6kernel13ConvUniversalINS1_16ConvProblemShapeILNS1_8OperatorE0ELi3EEENS1_10collective14CollectiveConvINS1_47MainloopSm100TmaUmmaWarpSpecializedImplicitGemmILS5_0ELi26ELi3ELi1ELi2EN4cute5tupleIJNSA_1CILi1EEESD_SD_EEEEENSB_IJNSC_ILi64EEESG_NSB_IJNSC_ILi32EEEEEEEEENS_6half_tESK_NSA_8TiledMMAINSA_8MMA_AtomIJNSA_20SM100_MMA_F16BF16_SSISK_SK_fLi64ELi64ELNSA_4UMMA5MajorE0ELSP_0ELNSO_7ScaleInE0ELSQ_0EEEEEENSA_6LayoutISE_NSB_IJNSC_ILi0EEESU_SU_EEEEENSB_IJNSA_10UnderscoreESX_SX_EEEEENS7_6detail27Sm100ImplicitGemmTileTraitsINSA_20SM90_TMA_LOAD_IM2COLENSA_14ComposedLayoutINSA_7SwizzleILi2ELi4ELi3EEENSA_18smem_ptr_flag_bitsILi16EEENST_INSB_IJNSC_ILi8EEESH_EEENSB_IJSH_SD_EEEEEEEvEENS11_INSA_13SM90_TMA_LOADES1C_vEEEENS_8epilogue10collective18CollectiveEpilogueINS1H_23Sm100TmaWarpSpecializedILi3ELi2ELi16ELb1ELb0EEEJSJ_NSB_IJNST_ISG_SD_EENST_ISH_SD_EEEEESK_NSB_IJNSB_IJllllEEESD_SU_EEESK_S1Q_NS1H_6fusion15FusionCallbacksIS1L_NS1R_17LinearCombinationISK_fSK_fLNS_15FloatRoundStyleE2EEESJ_S1O_JEEENSA_5SM1004TMEM4LOAD26SM100_TMEM_LOAD_16dp256b4xES12_S1C_NSA_17SM75_U32x4_LDSM_NENSA_21SM90_TMA_STORE_IM2COLES1C_NSA_17SM90_U32x4_STSM_NENSA_39AutoVectorizingCopyWithAssumedAlignmentILi128EEEEEEvvEEEEvNT_6ParamsE) ;  /* 0xffffff6402e07950 */ /* 0x000fea0003c3ffff */
.L_x_209:
[----:B------:R-:W-:-:S00]  /*9880*/  BRA `(.L_x_209) ;  /* 0xfffffffc00fc7947 */ /* 0x000fc0000383ffff */
[----:B------:R-:W-:-:S00]  /*9890*/  NOP ;  /* 0x0000000000007918 */ /* 0x000fc00000000000 */
        /* <DEDUP_REMOVED lines=14> */
.L_x_210:


//--------------------- .nv.global.init           --------------------------
	.section	.nv.global.init,"aw",@progbits
.nv.global.init:
	.type		$str$29,@object
	.size		$str$29,($str$30 - $str$29)
$str$29:
        /*0000*/ 	.byte	0x28, 0x61, 0x64, 0x64, 0x72, 0x65, 0x73, 0x73, 0x20, 0x26, 0x20, 0x6d, 0x61, 0x73, 0x6b, 0x29
        /*0010*/ 	.byte	0x20, 0x3d, 0x3d, 0x20, 0x30, 0x00
	.type		$str$30,@object
	.size		$str$30,($str$28 - $str$30)
$str$30:
        /*0016*/ 	.byte	0x2f, 0x74, 0x6d, 0x70, 0x2f, 0x63, 0x75, 0x74, 0x6c, 0x61, 0x73, 0x73, 0x5f, 0x73, 0x77, 0x65
        /*0026*/ 	.byte	0x65, 0x70, 0x5f, 0x73, 0x72, 0x63, 0x2f, 0x69, 0x6e, 0x63, 0x6c, 0x75, 0x64, 0x65, 0x2f, 0x63
        /*0036*/ 	.byte	0x75, 0x74, 0x65, 0x2f, 0x70, 0x6f, 0x69, 0x6e, 0x74, 0x65, 0x72, 0x5f, 0x66, 0x6c, 0x61, 0x67
        /*0046*/ 	.byte	0x67, 0x65, 0x64, 0x2e, 0x68, 0x70, 0x70, 0x00
	.type		$str$28,@object
	.size		$str$28,($str$27 - $str$28)
$str$28:
        /*004e*/ 	.byte	0x2f, 0x74, 0x6d, 0x70, 0x2f, 0x63, 0x75, 0x74, 0x6c, 0x61, 0x73, 0x73, 0x5f, 0x73, 0x77, 0x65
        /*005e*/ 	.byte	0x65, 0x70, 0x5f, 0x73, 0x72, 0x63, 0x2f, 0x69, 0x6e, 0x63, 0x6c, 0x75, 0x64, 0x65, 0x2f, 0x63
        /*006e*/ 	.byte	0x75, 0x74, 0x65, 0x2f, 0x61, 0x74, 0x6f, 0x6d, 0x2f, 0x63, 0x6f, 0x70, 0x79, 0x5f, 0x74, 0x72
        /*007e*/ 	.byte	0x61, 0x69, 0x74, 0x73, 0x5f, 0x73, 0x6d, 0x31, 0x30, 0x30, 0x2e, 0x68, 0x70, 0x70, 0x00
	.type		$str$27,@object
	.size		$str$27,(__unnamed_1 - $str$27)
$str$27:
        /*008d*/ 	.byte	0x28, 0x28, 0x75, 0x69, 0x6e, 0x74, 0x33, 0x32, 0x5f, 0x74, 0x28, 0x74, 0x68, 0x72, 0x65, 0x61
        /*009d*/ 	.byte	0x64, 0x49, 0x64, 0x78, 0x2e, 0x78, 0x29, 0x20, 0x2f, 0x20, 0x33, 0x32, 0x29, 0x20, 0x25, 0x20
        /*00ad*/ 	.byte	0x34, 0x29, 0x20, 0x3d, 0x3d, 0x20, 0x28, 0x28, 0x28, 0x74, 0x6d, 0x65, 0x6d, 0x5f, 0x61, 0x64
        /*00bd*/ 	.byte	0x64, 0x72, 0x20, 0x3e, 0x3e, 0x20, 0x31, 0x36, 0x29, 0x20, 0x2f, 0x20, 0x33, 0x32, 0x29, 0x20
        /*00cd*/ 	.byte	0x25, 0x20, 0x34, 0x29, 0x00
	.type		__unnamed_1,@object
	.size		__unnamed_1,(__unnamed_2 - __unnamed_1)
__unnamed_1:
        /*00d2*/ 	.byte	0x61, 0x75, 0x74, 0x6f, 0x20, 0x63, 0x75, 0x74, 0x65, 0x3a, 0x3a, 0x61, 0x73, 0x5f, 0x70, 0x6f
        /* <DEDUP_REMOVED lines=24> */
        /*0262*/ 	.byte	0x3e, 0x3e, 0x3e, 0x5d, 0x00
	.type		__unnamed_2,@object
	.size		__unnamed_2,(.L_2 - __unnamed_2)
__unnamed_2:
        /* <DEDUP_REMOVED lines=46> */
.L_2:


//--------------------- .nv.shared._ZN7cutlass13device_kernelINS_4conv6kernel13ConvUniversalINS1_16ConvProblemShapeILNS1_8OperatorE0ELi3EEENS1_10collective14CollectiveConvINS1_47MainloopSm100TmaUmmaWarpSpecializedImplicitGemmILS5_0ELi26ELi3ELi1ELi2EN4cute5tupleIJNSA_1CILi1EEESD_SD_EEEEENSB_IJNSC_ILi64EEESG_NSB_IJNSC_ILi32EEEEEEEEENS_6half_tESK_NSA_8TiledMMAINSA_8MMA_AtomIJNSA_20SM100_MMA_F16BF16_SSISK_SK_fLi64ELi64ELNSA_4UMMA5MajorE0ELSP_0ELNSO_7ScaleInE0ELSQ_0EEEEEENSA_6LayoutISE_NSB_IJNSC_ILi0EEESU_SU_EEEEENSB_IJNSA_10UnderscoreESX_SX_EEEEENS7_6detail27Sm100ImplicitGemmTileTraitsINSA_20SM90_TMA_LOAD_IM2COLENSA_14ComposedLayoutINSA_7SwizzleILi2ELi4ELi3EEENSA_18smem_ptr_flag_bitsILi16EEENST_INSB_IJNSC_ILi8EEESH_EEENSB_IJSH_SD_EEEEEEEvEENS11_INSA_13SM90_TMA_LOADES1C_vEEEENS_8epilogue10collective18CollectiveEpilogueINS1H_23Sm100TmaWarpSpecializedILi3ELi2ELi16ELb1ELb0EEEJSJ_NSB_IJNST_ISG_SD_EENST_ISH_SD_EEEEESK_NSB_IJNSB_IJllllEEESD_SU_EEESK_S1Q_NS1H_6fusion15FusionCallbacksIS1L_NS1R_17LinearCombinationISK_fSK_fLNS_15FloatRoundStyleE2EEESJ_S1O_JEEENSA_5SM1004TMEM4LOAD26SM100_TMEM_LOAD_16dp256b4xES12_S1C_NSA_17SM75_U32x4_LDSM_NENSA_21SM90_TMA_STORE_IM2COLES1C_NSA_17SM90_U32x4_STSM_NENSA_39AutoVectorizingCopyWithAssumedAlignmentILi128EEEEEEvvEEEEvNT_6ParamsE --------------------------
	.section	.nv.shared._ZN7cutlass13device_kernelINS_4conv6kernel13ConvUniversalINS1_16ConvProblemShapeILNS1_8OperatorE0ELi3EEENS1_10collective14CollectiveConvINS1_47MainloopSm100TmaUmmaWarpSpecializedImplicitGemmILS5_0ELi26ELi3ELi1ELi2EN4cute5tupleIJNSA_1CILi1EEESD_SD_EEEEENSB_IJNSC_ILi64EEESG_NSB_IJNSC_ILi32EEEEEEEEENS_6half_tESK_NSA_8TiledMMAINSA_8MMA_AtomIJNSA_20SM100_MMA_F16BF16_SSISK_SK_fLi64ELi64ELNSA_4UMMA5MajorE0ELSP_0ELNSO_7ScaleInE0ELSQ_0EEEEEENSA_6LayoutISE_NSB_IJNSC_ILi0EEESU_SU_EEEEENSB_IJNSA_10UnderscoreESX_SX_EEEEENS7_6detail27Sm100ImplicitGemmTileTraitsINSA_20SM90_TMA_LOAD_IM2COLENSA_14ComposedLayoutINSA_7SwizzleILi2ELi4ELi3EEENSA_18smem_ptr_flag_bitsILi16EEENST_INSB_IJNSC_ILi8EEESH_EEENSB_IJSH_SD_EEEEEEEvEENS11_INSA_13SM90_TMA_LOADES1C_vEEEENS_8epilogue10collective18CollectiveEpilogueINS1H_23Sm100TmaWarpSpecializedILi3ELi2ELi16ELb1ELb0EEEJSJ_NSB_IJNST_ISG_SD_EENST_ISH_SD_EEEEESK_NSB_IJNSB_IJllllEEESD_SU_EEESK_S1Q_NS1H_6fusion15FusionCallbacksIS1L_NS1R_17LinearCombinationISK_fSK_fLNS_15FloatRoundStyleE2EEESJ_S1O_JEEENSA_5SM1004TMEM4LOAD26SM100_TMEM_LOAD_16dp256b4xES12_S1C_NSA_17SM75_U32x4_LDSM_NENSA_21SM90_TMA_STORE_IM2COLES1C_NSA_17SM90_U32x4_STSM_NENSA_39AutoVectorizingCopyWithAssumedAlignmentILi128EEEEEEvvEEEEvNT_6ParamsE,"aw",@nobits
	.sectionflags	@""
	.align	16
	.zero		1024


//--------------------- .nv.shared.reserved.0     --------------------------
	.section	.nv.shared.reserved.0,"aw",@nobits
	.weak		__nv_reservedSMEM_offset_0_alias
	.size		__nv_reservedSMEM_offset_0_alias, 0, 64
	.other		__nv_reservedSMEM_offset_0_alias,@"STO_CUDA_RESERVED_SHARED STV_DEFAULT"
__nv_reservedSMEM_offset_0_alias:
	.zero		0
.nv.shared.reserved.0:
	.zero		64
	.weak		__nv_reservedSMEM_tcgen05_partition
	.type		__nv_reservedSMEM_tcgen05_partition,@object
	.size		__nv_reservedSMEM_tcgen05_partition,(.L_0 - __nv_reservedSMEM_tcgen05_partition)
__nv_reservedSMEM_tcgen05_partition:
	.zero		32
.L_0:


//--------------------- .nv.global                --------------------------
	.section	.nv.global,"aw",@nobits
.nv.global:
	.type		_ZN39_INTERNAL_03c10844_4_k_cu_5632792e_31464cute1_E,@object
	.size		_ZN39_INTERNAL_03c10844_4_k_cu_5632792e_31464cute1_E,(_ZN39_INTERNAL_03c10844_4_k_cu_5632792e_31464cuda3std3__45__cpo6cbeginE - _ZN39_INTERNAL_03c10844_4_k_cu_5632792e_31464cute1_E)
_ZN39_INTERNAL_03c10844_4_k_cu_5632792e_31464cute1_E:
	.zero		1
	.type		_ZN39_INTERNAL_03c10844_4_k_cu_5632792e_31464cuda3std3__45__cpo6cbeginE,@object
	.size		_ZN39_INTERNAL_03c10844_4_k_cu_5632792e_31464cuda3std3__45__cpo6cbeginE,(_ZN39_INTERNAL_03c10844_4_k_cu_5632792e_31464cuda3std3__48in_placeE - _ZN39_INTERNAL_03c10844_4_k_cu_5632792e_31464cuda3std3__45__cpo6cbeginE)
_ZN39_INTERNAL_03c10844_4_k_cu_5632792e_31464cuda3std3__45__cpo6cbeginE:
	.zero		1
	.type		_ZN39_INTERNAL_03c10844_4_k_cu_5632792e_31464cuda3std3__48in_placeE,@object
	.size		_ZN39_INTERNAL_03c10844_4_k_cu_5632792e_31464cuda3std3__48in_placeE,(_ZN39_INTERNAL_03c10844_4_k_cu_5632792e_31464cuda3std6ranges3__45__cpo9iter_moveE - _ZN39_INTERNAL_03c10844_4_k_cu_5632792e_31464cuda3std3__48in_placeE)
_ZN39_INTERNAL_03c10844_4_k_cu_5632792e_31464cuda3std3__48in_placeE:
	.zero		1
	.type		_ZN39_INTERNAL_03c10844_4_k_cu_5632792e_31464cuda3std6ranges3__45__cpo9iter_moveE,@object
	.size		_ZN39_INTERNAL_03c10844_4_k_cu_5632792e_31464cuda3std6ranges3__45__cpo9iter_moveE,(_ZN39_INTERNAL_03c10844_4_k_cu_5632792e_31464cuda3std3__45__cpo5beginE - _ZN39_INTERNAL_03c10844_4_k_cu_5632792e_31464cuda3std6ranges3__45__cpo9iter_moveE)
_ZN39_INTERNAL_03c10844_4_k_cu_5632792e_31464cuda3std6ranges3__45__cpo9iter_moveE:
	.zero		1
	.type		_ZN39_INTERNAL_03c10844_4_k_cu_5632792e_31464cuda3std3__45__cpo5beginE,@object
	.size		_ZN39_INTERNAL_03c10844_4_k_cu_5632792e_31464cuda3std3__45__cpo5beginE,(_ZN39_INTERNAL_03c10844_4_k_cu_5632792e_31464cuda3std3__441_GLOBAL__N__03c10844_4_k_cu_5632792e_31466ignoreE - _ZN39_INTERNAL_03c10844_4_k_cu_5632792e_31464cuda3std3__45__cpo5beginE)
_ZN39_INTERNAL_03c10844_4_k_cu_5632792e_31464cuda3std3__45__cpo5beginE:
	.zero		1
	.type		_ZN39_INTERNAL_03c10844_4_k_cu_5632792e_31464cuda3std3__441_GLOBAL__N__03c10844_4_k_cu_5632792e_31466ignoreE,@object
	.size		_ZN39_INTERNAL_03c10844_4_k_cu_5632792e_31464cuda3std3__441_GLOBAL__N__03c10844_4_k_cu_5632792e_31466ignoreE,(_ZN39_INTERNAL_03c10844_4_k_cu_5632792e_31464cute7productE - _ZN39_INTERNAL_03c10844_4_k_cu_5632792e_31464cuda3std3__441_GLOBAL__N__03c10844_4_k_cu_5632792e_31466ignoreE)
_ZN39_INTERNAL_03c10844_4_k_cu_5632792e_31464cuda3std3__441_GLOBAL__N__03c10844_4_k_cu_5632792e_31466ignoreE:
	.zero		1
	.type		_ZN39_INTERNAL_03c10844_4_k_cu_5632792e_31464cute7productE,@object
	.size		_ZN39_INTERNAL_03c10844_4_k_cu_5632792e_31464cute7productE,(_ZN39_INTERNAL_03c10844_4_k_cu_5632792e_31464cuda3std3__45__cpo3endE - _ZN39_INTERNAL_03c10844_4_k_cu_5632792e_31464cute7productE)
_ZN39_INTERNAL_03c10844_4_k_cu_5632792e_31464cute7productE:
	.zero		1
	.type		_ZN39_INTERNAL_03c10844_4_k_cu_5632792e_31464cuda3std3__45__cpo3endE,@object
	.size		_ZN39_INTERNAL_03c10844_4_k_cu_5632792e_31464cuda3std3__45__cpo3endE,(_ZN39_INTERNAL_03c10844_4_k_cu_5632792e_31464cuda3std3__419piecewise_constructE - _ZN39_INTERNAL_03c10844_4_k_cu_5632792e_31464cuda3std3__45__cpo3endE)
_ZN39_INTERNAL_03c10844_4_k_cu_5632792e_31464cuda3std3__45__cpo3endE:
	.zero		1
	.type		_ZN39_INTERNAL_03c10844_4_k_cu_5632792e_31464cuda3std3__419piecewise_constructE,@object
	.size		_ZN39_INTERNAL_03c10844_4_k_cu_5632792e_31464cuda3std3__419piecewise_constructE,(_ZN39_INTERNAL_03c10844_4_k_cu_5632792e_31464cuda3std3__45__cpo4cendE - _ZN39_INTERNAL_03c10844_4_k_cu_5632792e_31464cuda3std3__419piecewise_constructE)
_ZN39_INTERNAL_03c10844_4_k_cu_5632792e_31464cuda3std3__419piecewise_constructE:
	.zero		1
	.type		_ZN39_INTERNAL_03c10844_4_k_cu_5632792e_31464cuda3std3__45__cpo4cendE,@object
	.size		_ZN39_INTERNAL_03c10844_4_k_cu_5632792e_31464cuda3std3__45__cpo4cendE,(_ZN39_INTERNAL_03c10844_4_k_cu_5632792e_31464cuda3std6ranges3__45__cpo4swapE - _ZN39_INTERNAL_03c10844_4_k_cu_5632792e_31464cuda3std3__45__cpo4cendE)
_ZN39_INTERNAL_03c10844_4_k_cu_5632792e_31464cuda3std3__45__cpo4cendE:
	.zero		1
	.type		_ZN39_INTERNAL_03c10844_4_k_cu_5632792e_31464cuda3std6ranges3__45__cpo4swapE,@object
	.size		_ZN39_INTERNAL_03c10844_4_k_cu_5632792e_31464cuda3std6ranges3__45__cpo4swapE,(.L_10 - _ZN39_INTERNAL_03c10844_4_k_cu_5632792e_31464cuda3std6ranges3__45__cpo4swapE)
_ZN39_INTERNAL_03c10844_4_k_cu_5632792e_31464cuda3std6ranges3__45__cpo4swapE:
	.zero		1
.L_10:


//--------------------- .nv.constant0._ZN7cutlass13device_kernelINS_4conv6kernel13ConvUniversalINS1_16ConvProblemShapeILNS1_8OperatorE0ELi3EEENS1_10collective14CollectiveConvINS1_47MainloopSm100TmaUmmaWarpSpecializedImplicitGemmILS5_0ELi26ELi3ELi1ELi2EN4cute5tupleIJNSA_1CILi1EEESD_SD_EEEEENSB_IJNSC_ILi64EEESG_NSB_IJNSC_ILi32EEEEEEEEENS_6half_tESK_NSA_8TiledMMAINSA_8MMA_AtomIJNSA_20SM100_MMA_F16BF16_SSISK_SK_fLi64ELi64ELNSA_4UMMA5MajorE0ELSP_0ELNSO_7ScaleInE0ELSQ_0EEEEEENSA_6LayoutISE_NSB_IJNSC_ILi0EEESU_SU_EEEEENSB_IJNSA_10UnderscoreESX_SX_EEEEENS7_6detail27Sm100ImplicitGemmTileTraitsINSA_20SM90_TMA_LOAD_IM2COLENSA_14ComposedLayoutINSA_7SwizzleILi2ELi4ELi3EEENSA_18smem_ptr_flag_bitsILi16EEENST_INSB_IJNSC_ILi8EEESH_EEENSB_IJSH_SD_EEEEEEEvEENS11_INSA_13SM90_TMA_LOADES1C_vEEEENS_8epilogue10collective18CollectiveEpilogueINS1H_23Sm100TmaWarpSpecializedILi3ELi2ELi16ELb1ELb0EEEJSJ_NSB_IJNST_ISG_SD_EENST_ISH_SD_EEEEESK_NSB_IJNSB_IJllllEEESD_SU_EEESK_S1Q_NS1H_6fusion15FusionCallbacksIS1L_NS1R_17LinearCombinationISK_fSK_fLNS_15FloatRoundStyleE2EEESJ_S1O_JEEENSA_5SM1004TMEM4LOAD26SM100_TMEM_LOAD_16dp256b4xES12_S1C_NSA_17SM75_U32x4_LDSM_NENSA_21SM90_TMA_STORE_IM2COLES1C_NSA_17SM90_U32x4_STSM_NENSA_39AutoVectorizingCopyWithAssumedAlignmentILi128EEEEEEvvEEEEvNT_6ParamsE --------------------------
	.section	.nv.constant0._ZN7cutlass13device_kernelINS_4conv6kernel13ConvUniversalINS1_16ConvProblemShapeILNS1_8OperatorE0ELi3EEENS1_10collective14CollectiveConvINS1_47MainloopSm100TmaUmmaWarpSpecializedImplicitGemmILS5_0ELi26ELi3ELi1ELi2EN4cute5tupleIJNSA_1CILi1EEESD_SD_EEEEENSB_IJNSC_ILi64EEESG_NSB_IJNSC_ILi32EEEEEEEEENS_6half_tESK_NSA_8TiledMMAINSA_8MMA_AtomIJNSA_20SM100_MMA_F16BF16_SSISK_SK_fLi64ELi64ELNSA_4UMMA5MajorE0ELSP_0ELNSO_7ScaleInE0ELSQ_0EEEEEENSA_6LayoutISE_NSB_IJNSC_ILi0EEESU_SU_EEEEENSB_IJNSA_10UnderscoreESX_SX_EEEEENS7_6detail27Sm100ImplicitGemmTileTraitsINSA_20SM90_TMA_LOAD_IM2COLENSA_14ComposedLayoutINSA_7SwizzleILi2ELi4ELi3EEENSA_18smem_ptr_flag_bitsILi16EEENST_INSB_IJNSC_ILi8EEESH_EEENSB_IJSH_SD_EEEEEEEvEENS11_INSA_13SM90_TMA_LOADES1C_vEEEENS_8epilogue10collective18CollectiveEpilogueINS1H_23Sm100TmaWarpSpecializedILi3ELi2ELi16ELb1ELb0EEEJSJ_NSB_IJNST_ISG_SD_EENST_ISH_SD_EEEEESK_NSB_IJNSB_IJllllEEESD_SU_EEESK_S1Q_NS1H_6fusion15FusionCallbacksIS1L_NS1R_17LinearCombinationISK_fSK_fLNS_15FloatRoundStyleE2EEESJ_S1O_JEEENSA_5SM1004TMEM4LOAD26SM100_TMEM_LOAD_16dp256b4xES12_S1C_NSA_17SM75_U32x4_LDSM_NENSA_21SM90_TMA_STORE_IM2COLES1C_NSA_17SM90_U32x4_STSM_NENSA_39AutoVectorizingCopyWithAssumedAlignmentILi128EEEEEEvvEEEEvNT_6ParamsE,"a",@progbits
	.sectionflags	@""
	.align	4
.nv.constant0._ZN7cutlass13device_kernelINS_4conv6kernel13ConvUniversalINS1_16ConvProblemShapeILNS1_8OperatorE0ELi3EEENS1_10collective14CollectiveConvINS1_47MainloopSm100TmaUmmaWarpSpecializedImplicitGemmILS5_0ELi26ELi3ELi1ELi2EN4cute5tupleIJNSA_1CILi1EEESD_SD_EEEEENSB_IJNSC_ILi64EEESG_NSB_IJNSC_ILi32EEEEEEEEENS_6half_tESK_NSA_8TiledMMAINSA_8MMA_AtomIJNSA_20SM100_MMA_F16BF16_SSISK_SK_fLi64ELi64ELNSA_4UMMA5MajorE0ELSP_0ELNSO_7ScaleInE0ELSQ_0EEEEEENSA_6LayoutISE_NSB_IJNSC_ILi0EEESU_SU_EEEEENSB_IJNSA_10UnderscoreESX_SX_EEEEENS7_6detail27Sm100ImplicitGemmTileTraitsINSA_20SM90_TMA_LOAD_IM2COLENSA_14ComposedLayoutINSA_7SwizzleILi2ELi4ELi3EEENSA_18smem_ptr_flag_bitsILi16EEENST_INSB_IJNSC_ILi8EEESH_EEENSB_IJSH_SD_EEEEEEEvEENS11_INSA_13SM90_TMA_LOADES1C_vEEEENS_8epilogue10collective18CollectiveEpilogueINS1H_23Sm100TmaWarpSpecializedILi3ELi2ELi16ELb1ELb0EEEJSJ_NSB_IJNST_ISG_SD_EENST_ISH_SD_EEEEESK_NSB_IJNSB_IJllllEEESD_SU_EEESK_S1Q_NS1H_6fusion15FusionCallbacksIS1L_NS1R_17LinearCombinationISK_fSK_fLNS_15FloatRoundStyleE2EEESJ_S1O_JEEENSA_5SM1004TMEM4LOAD26SM100_TMEM_LOAD_16dp256b4xES12_S1C_NSA_17SM75_U32x4_LDSM_NENSA_21SM90_TMA_STORE_IM2COLES1C_NSA_17SM90_U32x4_STSM_NENSA_39AutoVectorizingCopyWithAssumedAlignmentILi128EEEEEEvvEEEEvNT_6ParamsE:
	.zero		3200


//--------------------- SYMBOLS --------------------------

	.type		.nv.reservedSmem.offset0,@object
	.size		.nv.reservedSmem.offset0,0x4
	.type		.nv.reservedSmem.cap,@object
	.size		.nv.reservedSmem.cap,0x4
	.type		__assertfail,@function
